	.target	sm_90a

	.elftype	@"ET_EXEC"


//--------------------- .note.nv.tkinfo           --------------------------
	.section	.note.nv.tkinfo,"",@"SHT_NOTE"
	.sectionflags	@"SHF_NOTE_NV_TKINFO"
	.tkinfo
        /*0018*/ 	.word	0x00000002
        /*0030*/ 	.string	""
        /*0030*/ 	.string	"ptxas"
        /*0030*/ 	.string	"Cuda compilation tools, release 13.0, V13.0.88"
        /*0030*/ 	.string	"Build cuda_13.0.r13.0/compiler.36424714_0"
        /*0030*/ 	.string	"-arch sm_90a -m 64 "



//--------------------- .note.nv.cuinfo           --------------------------
	.section	.note.nv.cuinfo,"",@"SHT_NOTE"
	.sectionflags	@"SHF_NOTE_NV_CUINFO"
        /*0018*/ 	.short	0x0002
        /*001a*/ 	.short	0x005a
        /*001c*/ 	.short	0x0082
	.zero		2


//--------------------- .nv.info                  --------------------------
	.section	.nv.info,"",@"SHT_CUDA_INFO"
	.align	4


	//----- nvinfo : EIATTR_REGCOUNT
	.align		4
        /*0000*/ 	.byte	0x04, 0x2f
        /*0002*/ 	.short	(.L_15 - .L_14)
	.align		4
.L_14:
        /*0004*/ 	.word	index@(_ZN7cutlass13device_kernelINS_4gemm6kernel13GemmUniversalIN4cute5tupleIJiiiiEEENS1_10collective13CollectiveMmaINS1_34MainloopSm90TmaGmmaWarpSpecializedILi9ENS5_IJNS4_1CILi1EEENSA_ILi4EEESB_EEENS1_32KernelTmaWarpSpecializedPingpongEEENS5_IJNSA_ILi64EEENSA_ILi128EEESG_EEENS_6half_tENS5_IJlSB_lEEESJ_SK_NS4_8TiledMMAINS4_8MMA_AtomIJNS4_4SM904GMMA26MMA_64x128x16_F32F16F16_SSILNSO_5MajorE0ELSQ_0ELNSO_7ScaleInE1ELSR_1EEEEEENS4_6LayoutINS5_IJSB_SB_SB_EEENS5_IJNSA_ILi0EEESW_SW_EEEEENS5_IJNS4_10UnderscoreESZ_SZ_EEEEENS4_23SM90_TMA_LOAD_MULTICASTENS4_14ComposedLayoutINS4_7SwizzleILi3ELi4ELi3EEENS4_18smem_ptr_flag_bitsILi16EEENSU_INS5_IJNSA_ILi8EEESG_EEENS5_IJSG_SB_EEEEEEEvNS4_8identityENS4_13SM90_TMA_LOADES1C_vS1D_EENS_8epilogue10collective6detail29Sm90TmaWarpSpecializedAdapterINS1H_15DefaultEpilogueISJ_SK_SK_NS1G_6thread17LinearCombinationISJ_Li1EffLNS1L_9ScaleType4KindE0ELNS_15FloatRoundStyleE2ESJ_EENS1_15EpilogueDefaultEEEEEvvEEEEvNT_6ParamsE)
        /*0008*/ 	.word	0x000000a8


	//----- nvinfo : EIATTR_FRAME_SIZE
	.align		4
.L_15:
        /*000c*/ 	.byte	0x04, 0x11
        /*000e*/ 	.short	(.L_17 - .L_16)
	.align		4
.L_16:
        /*0010*/ 	.word	index@(_ZN7cutlass13device_kernelINS_4gemm6kernel13GemmUniversalIN4cute5tupleIJiiiiEEENS1_10collective13CollectiveMmaINS1_34MainloopSm90TmaGmmaWarpSpecializedILi9ENS5_IJNS4_1CILi1EEENSA_ILi4EEESB_EEENS1_32KernelTmaWarpSpecializedPingpongEEENS5_IJNSA_ILi64EEENSA_ILi128EEESG_EEENS_6half_tENS5_IJlSB_lEEESJ_SK_NS4_8TiledMMAINS4_8MMA_AtomIJNS4_4SM904GMMA26MMA_64x128x16_F32F16F16_SSILNSO_5MajorE0ELSQ_0ELNSO_7ScaleInE1ELSR_1EEEEEENS4_6LayoutINS5_IJSB_SB_SB_EEENS5_IJNSA_ILi0EEESW_SW_EEEEENS5_IJNS4_10UnderscoreESZ_SZ_EEEEENS4_23SM90_TMA_LOAD_MULTICASTENS4_14ComposedLayoutINS4_7SwizzleILi3ELi4ELi3EEENS4_18smem_ptr_flag_bitsILi16EEENSU_INS5_IJNSA_ILi8EEESG_EEENS5_IJSG_SB_EEEEEEEvNS4_8identityENS4_13SM90_TMA_LOADES1C_vS1D_EENS_8epilogue10collective6detail29Sm90TmaWarpSpecializedAdapterINS1H_15DefaultEpilogueISJ_SK_SK_NS1G_6thread17LinearCombinationISJ_Li1EffLNS1L_9ScaleType4KindE0ELNS_15FloatRoundStyleE2ESJ_EENS1_15EpilogueDefaultEEEEEvvEEEEvNT_6ParamsE)
        /*0014*/ 	.word	0x00000008


	//----- nvinfo : EIATTR_MIN_STACK_SIZE
	.align		4
.L_17:
        /*0018*/ 	.byte	0x04, 0x12
        /*001a*/ 	.short	(.L_19 - .L_18)
	.align		4
.L_18:
        /*001c*/ 	.word	index@(_ZN7cutlass13device_kernelINS_4gemm6kernel13GemmUniversalIN4cute5tupleIJiiiiEEENS1_10collective13CollectiveMmaINS1_34MainloopSm90TmaGmmaWarpSpecializedILi9ENS5_IJNS4_1CILi1EEENSA_ILi4EEESB_EEENS1_32KernelTmaWarpSpecializedPingpongEEENS5_IJNSA_ILi64EEENSA_ILi128EEESG_EEENS_6half_tENS5_IJlSB_lEEESJ_SK_NS4_8TiledMMAINS4_8MMA_AtomIJNS4_4SM904GMMA26MMA_64x128x16_F32F16F16_SSILNSO_5MajorE0ELSQ_0ELNSO_7ScaleInE1ELSR_1EEEEEENS4_6LayoutINS5_IJSB_SB_SB_EEENS5_IJNSA_ILi0EEESW_SW_EEEEENS5_IJNS4_10UnderscoreESZ_SZ_EEEEENS4_23SM90_TMA_LOAD_MULTICASTENS4_14ComposedLayoutINS4_7SwizzleILi3ELi4ELi3EEENS4_18smem_ptr_flag_bitsILi16EEENSU_INS5_IJNSA_ILi8EEESG_EEENS5_IJSG_SB_EEEEEEEvNS4_8identityENS4_13SM90_TMA_LOADES1C_vS1D_EENS_8epilogue10collective6detail29Sm90TmaWarpSpecializedAdapterINS1H_15DefaultEpilogueISJ_SK_SK_NS1G_6thread17LinearCombinationISJ_Li1EffLNS1L_9ScaleType4KindE0ELNS_15FloatRoundStyleE2ESJ_EENS1_15EpilogueDefaultEEEEEvvEEEEvNT_6ParamsE)
        /*0020*/ 	.word	0x00000008
.L_19:


//--------------------- .nv.compat                --------------------------
	.section	.nv.compat,"",@"SHT_CUDA_COMPAT_INFO"
	.align	4
        /*0000*/ 	.byte	0x02, 0x09, 0x01, 0x00, 0x02, 0x02, 0x04, 0x00, 0x02, 0x05, 0x05, 0x00, 0x03, 0x07, 0x01, 0x01
        /*0010*/ 	.byte	0x02, 0x03, 0x01, 0x00, 0x02, 0x06, 0x01, 0x00, 0x04, 0x0b, 0x08, 0x00, 0x00, 0x00, 0x00, 0x00
        /*0020*/ 	.byte	0x00, 0x00, 0x00, 0x00


//--------------------- .nv.info._ZN7cutlass13device_kernelINS_4gemm6kernel13GemmUniversalIN4cute5tupleIJiiiiEEENS1_10collective13CollectiveMmaINS1_34MainloopSm90TmaGmmaWarpSpecializedILi9ENS5_IJNS4_1CILi1EEENSA_ILi4EEESB_EEENS1_32KernelTmaWarpSpecializedPingpongEEENS5_IJNSA_ILi64EEENSA_ILi128EEESG_EEENS_6half_tENS5_IJlSB_lEEESJ_SK_NS4_8TiledMMAINS4_8MMA_AtomIJNS4_4SM904GMMA26MMA_64x128x16_F32F16F16_SSILNSO_5MajorE0ELSQ_0ELNSO_7ScaleInE1ELSR_1EEEEEENS4_6LayoutINS5_IJSB_SB_SB_EEENS5_IJNSA_ILi0EEESW_SW_EEEEENS5_IJNS4_10UnderscoreESZ_SZ_EEEEENS4_23SM90_TMA_LOAD_MULTICASTENS4_14ComposedLayoutINS4_7SwizzleILi3ELi4ELi3EEENS4_18smem_ptr_flag_bitsILi16EEENSU_INS5_IJNSA_ILi8EEESG_EEENS5_IJSG_SB_EEEEEEEvNS4_8identityENS4_13SM90_TMA_LOADES1C_vS1D_EENS_8epilogue10collective6detail29Sm90TmaWarpSpecializedAdapterINS1H_15DefaultEpilogueISJ_SK_SK_NS1G_6thread17LinearCombinationISJ_Li1EffLNS1L_9ScaleType4KindE0ELNS_15FloatRoundStyleE2ESJ_EENS1_15EpilogueDefaultEEEEEvvEEEEvNT_6ParamsE --------------------------
	.section	.nv.info._ZN7cutlass13device_kernelINS_4gemm6kernel13GemmUniversalIN4cute5tupleIJiiiiEEENS1_10collective13CollectiveMmaINS1_34MainloopSm90TmaGmmaWarpSpecializedILi9ENS5_IJNS4_1CILi1EEENSA_ILi4EEESB_EEENS1_32KernelTmaWarpSpecializedPingpongEEENS5_IJNSA_ILi64EEENSA_ILi128EEESG_EEENS_6half_tENS5_IJlSB_lEEESJ_SK_NS4_8TiledMMAINS4_8MMA_AtomIJNS4_4SM904GMMA26MMA_64x128x16_F32F16F16_SSILNSO_5MajorE0ELSQ_0ELNSO_7ScaleInE1ELSR_1EEEEEENS4_6LayoutINS5_IJSB_SB_SB_EEENS5_IJNSA_ILi0EEESW_SW_EEEEENS5_IJNS4_10UnderscoreESZ_SZ_EEEEENS4_23SM90_TMA_LOAD_MULTICASTENS4_14ComposedLayoutINS4_7SwizzleILi3ELi4ELi3EEENS4_18smem_ptr_flag_bitsILi16EEENSU_INS5_IJNSA_ILi8EEESG_EEENS5_IJSG_SB_EEEEEEEvNS4_8identityENS4_13SM90_TMA_LOADES1C_vS1D_EENS_8epilogue10collective6detail29Sm90TmaWarpSpecializedAdapterINS1H_15DefaultEpilogueISJ_SK_SK_NS1G_6thread17LinearCombinationISJ_Li1EffLNS1L_9ScaleType4KindE0ELNS_15FloatRoundStyleE2ESJ_EENS1_15EpilogueDefaultEEEEEvvEEEEvNT_6ParamsE,"",@"SHT_CUDA_INFO"
	.sectionflags	@""
	.align	4


	//----- nvinfo : EIATTR_CUDA_API_VERSION
	.align		4
        /*0000*/ 	.byte	0x04, 0x37
        /*0002*/ 	.short	(.L_21 - .L_20)
.L_20:
        /*0004*/ 	.word	0x00000082


	//----- nvinfo : EIATTR_KPARAM_INFO
	.align		4
.L_21:
        /*0008*/ 	.byte	0x04, 0x17
        /*000a*/ 	.short	(.L_23 - .L_22)
.L_22:
        /*000c*/ 	.word	0x00000000
        /*0010*/ 	.short	0x0000
        /*0012*/ 	.short	0x0070
        /*0014*/ 	.byte	0x00, 0xf0, 0x01, 0x10


	//----- nvinfo : EIATTR_SPARSE_MMA_MASK
	.align		4
.L_23:
        /*0018*/ 	.byte	0x03, 0x50
        /*001a*/ 	.short	0x0000


	//----- nvinfo : EIATTR_MAXREG_COUNT
	.align		4
        /*001c*/ 	.byte	0x03, 0x1b
        /*001e*/ 	.short	0x00a8


	//----- nvinfo : EIATTR_NUM_BARRIERS
	.align		4
        /*0020*/ 	.byte	0x02, 0x4c
        /*0022*/ 	.byte	0x01
	.zero		1


	//----- nvinfo : EIATTR_EXTERNS
	.align		4
        /*0024*/ 	.byte	0x04, 0x0f
        /*0026*/ 	.short	(.L_25 - .L_24)


	//   ....[0]....
	.align		4
.L_24:
        /*0028*/ 	.word	index@(__assertfail)


	//----- nvinfo : EIATTR_ANNOTATIONS
	.align		4
.L_25:
        /*002c*/ 	.byte	0x04, 0x55
        /*002e*/ 	.short	(.L_27 - .L_26)


	//   ....[0]....
.L_26:
        /*0030*/ 	.word	0x00000001
        /*0034*/ 	.byte	0x10, 0x0e, 0x00, 0x00, 0x01, 0x00, 0x00, 0x00, 0xc0, 0x14, 0x00, 0x00, 0x01, 0x00, 0x00, 0x00
        /*0044*/ 	.byte	0xc0, 0x63, 0x00, 0x00, 0x01, 0x00, 0x00, 0x00, 0xf0, 0x6f, 0x00, 0x00


	//----- nvinfo : EIATTR_MERCURY_ISA_VERSION
	.align		4
.L_27:
        /*0050*/ 	.byte	0x03, 0x5f
        /*0052*/ 	.short	0x0101


	//----- nvinfo : EIATTR_INT_WARP_WIDE_INSTR_OFFSETS
	.align		4
        /*0054*/ 	.byte	0x04, 0x31
        /*0056*/ 	.short	(.L_29 - .L_28)


	//   ....[0]....
.L_28:
        /*0058*/ 	.word	0x000005d0


	//   ....[1]....
        /*005c*/ 	.word	0x00000610


	//   ....[2]....
        /*0060*/ 	.word	0x00000740


	//   ....[3]....
        /*0064*/ 	.word	0x00000750


	//   ....[4]....
        /*0068*/ 	.word	0x00000760


	//   ....[5]....
        /*006c*/ 	.word	0x00000770


	//   ....[6]....
        /*0070*/ 	.word	0x00000830


	//   ....[7]....
        /*0074*/ 	.word	0x00000870


	//   ....[8]....
        /*0078*/ 	.word	0x00002180


	//----- nvinfo : EIATTR_COOP_GROUP_MASK_REGIDS
	.align		4
.L_29:
        /*007c*/ 	.byte	0x04, 0x29
        /*007e*/ 	.short	(.L_31 - .L_30)


	//   ....[0]....
.L_30:
        /*0080*/ 	.word	0xffffffff


	//   ....[1]....
        /*0084*/ 	.word	0xffffffff


	//   ....[2]....
        /*0088*/ 	.word	0xffffffff


	//   ....[3]....
        /*008c*/ 	.word	0xffffffff


	//   ....[4]....
        /*0090*/ 	.word	0xffffffff


	//   ....[5]....
        /*0094*/ 	.word	0xffffffff


	//   ....[6]....
        /*0098*/ 	.word	0xffffffff


	//----- nvinfo : EIATTR_COOP_GROUP_INSTR_OFFSETS
	.align		4
.L_31:
        /*009c*/ 	.byte	0x04, 0x28
        /*009e*/ 	.short	(.L_33 - .L_32)


	//   ....[0]....
.L_32:
        /*00a0*/ 	.word	0x00000070


	//   ....[1]....
        /*00a4*/ 	.word	0x00000080


	//   ....[2]....
        /*00a8*/ 	.word	0x00000140


	//   ....[3]....
        /*00ac*/ 	.word	0x000003b0


	//   ....[4]....
        /*00b0*/ 	.word	0x000003f0


	//   ....[5]....
        /*00b4*/ 	.word	0x00000480


	//   ....[6]....
        /*00b8*/ 	.word	0x000009c0


	//----- nvinfo : EIATTR_REG_RECONFIG
	.align		4
.L_33:
        /*00bc*/ 	.byte	0x01, 0x54
	.zero		2


	//----- nvinfo : EIATTR_SYSCALL_OFFSETS
	.align		4
        /*00c0*/ 	.byte	0x04, 0x46
        /*00c2*/ 	.short	(.L_35 - .L_34)


	//   ....[0]....
.L_34:
        /*00c4*/ 	.word	0x00001930


	//----- nvinfo : EIATTR_MBARRIER_INSTR_OFFSETS
	.align		4
.L_35:
        /*00c8*/ 	.byte	0x04, 0x39
        /*00ca*/ 	.short	(.L_37 - .L_36)


	//   ....[0]....
.L_36:
        /*00cc*/ 	.word	0x00000270
        /*00d0*/ 	.word	0x000000ff
        /*00d4*/ 	.word	0x00000000
        /*00d8*/ 	.short	0x0100
        /*00da*/ 	.byte	0x08
	.zero		1


	//   ....[1]....
        /*00dc*/ 	.word	0x00000280
        /*00e0*/ 	.word	0x000000ff
        /*00e4*/ 	.word	0x00000048
        /*00e8*/ 	.short	0x0100
        /*00ea*/ 	.byte	0x08
	.zero		1


	//   ....[2]....
        /*00ec*/ 	.word	0x00000290
        /*00f0*/ 	.word	0x000000ff
        /*00f4*/ 	.word	0x00000008
        /*00f8*/ 	.short	0x0100
        /*00fa*/ 	.byte	0x08
	.zero		1


	//   ....[3]....
        /*00fc*/ 	.word	0x000002a0
        /*0100*/ 	.word	0x000000ff
        /*0104*/ 	.word	0x00000050
        /*0108*/ 	.short	0x0100
        /*010a*/ 	.byte	0x08
	.zero		1


	//   ....[4]....
        /*010c*/ 	.word	0x000002b0
        /*0110*/ 	.word	0x000000ff
        /*0114*/ 	.word	0x00000010
        /*0118*/ 	.short	0x0100
        /*011a*/ 	.byte	0x08
	.zero		1


	//   ....[5]....
        /*011c*/ 	.word	0x000002c0
        /*0120*/ 	.word	0x000000ff
        /*0124*/ 	.word	0x00000058
        /*0128*/ 	.short	0x0100
        /*012a*/ 	.byte	0x08
	.zero		1


	//   ....[6]....
        /*012c*/ 	.word	0x000002d0
        /*0130*/ 	.word	0x000000ff
        /*0134*/ 	.word	0x00000018
        /*0138*/ 	.short	0x0100
        /*013a*/ 	.byte	0x08
	.zero		1


	//   ....[7]....
        /*013c*/ 	.word	0x000002e0
        /*0140*/ 	.word	0x000000ff
        /*0144*/ 	.word	0x00000060
        /*0148*/ 	.short	0x0100
        /*014a*/ 	.byte	0x08
	.zero		1


	//   ....[8]....
        /*014c*/ 	.word	0x000002f0
        /*0150*/ 	.word	0x000000ff
        /*0154*/ 	.word	0x00000020
        /*0158*/ 	.short	0x0100
        /*015a*/ 	.byte	0x08
	.zero		1


	//   ....[9]....
        /*015c*/ 	.word	0x00000300
        /*0160*/ 	.word	0x000000ff
        /*0164*/ 	.word	0x00000068
        /*0168*/ 	.short	0x0100
        /*016a*/ 	.byte	0x08
	.zero		1


	//   ....[10]....
        /*016c*/ 	.word	0x00000310
        /*0170*/ 	.word	0x000000ff
        /*0174*/ 	.word	0x00000028
        /*0178*/ 	.short	0x0100
        /*017a*/ 	.byte	0x08
	.zero		1


	//   ....[11]....
        /*017c*/ 	.word	0x00000320
        /*0180*/ 	.word	0x000000ff
        /*0184*/ 	.word	0x00000070
        /*0188*/ 	.short	0x0100
        /*018a*/ 	.byte	0x08
	.zero		1


	//   ....[12]....
        /*018c*/ 	.word	0x00000330
        /*0190*/ 	.word	0x000000ff
        /*0194*/ 	.word	0x00000030
        /*0198*/ 	.short	0x0100
        /*019a*/ 	.byte	0x08
	.zero		1


	//   ....[13]....
        /*019c*/ 	.word	0x00000340
        /*01a0*/ 	.word	0x000000ff
        /*01a4*/ 	.word	0x00000078
        /*01a8*/ 	.short	0x0100
        /*01aa*/ 	.byte	0x08
	.zero		1


	//   ....[14]....
        /*01ac*/ 	.word	0x00000350
        /*01b0*/ 	.word	0x000000ff
        /*01b4*/ 	.word	0x00000038
        /*01b8*/ 	.short	0x0100
        /*01ba*/ 	.byte	0x08
	.zero		1


	//   ....[15]....
        /*01bc*/ 	.word	0x00000360
        /*01c0*/ 	.word	0x000000ff
        /*01c4*/ 	.word	0x00000080
        /*01c8*/ 	.short	0x0100
        /*01ca*/ 	.byte	0x08
	.zero		1


	//   ....[16]....
        /*01cc*/ 	.word	0x00000370
        /*01d0*/ 	.word	0x000000ff
        /*01d4*/ 	.word	0x00000040
        /*01d8*/ 	.short	0x0100
        /*01da*/ 	.byte	0x08
	.zero		1


	//   ....[17]....
        /*01dc*/ 	.word	0x00000380
        /*01e0*/ 	.word	0x000000ff
        /*01e4*/ 	.word	0x00000088
        /*01e8*/ 	.short	0x0100
        /*01ea*/ 	.byte	0x08
	.zero		1


	//   ....[18]....
        /*01ec*/ 	.word	0x000008a0
        /*01f0*/ 	.word	0x000000ff
        /*01f4*/ 	.word	0x000000c0
        /*01f8*/ 	.short	0x0100
        /*01fa*/ 	.byte	0x08
	.zero		1


	//   ....[19]....
        /*01fc*/ 	.word	0x00000920
        /*0200*/ 	.word	0x000000ff
        /*0204*/ 	.word	0x000000c8
        /*0208*/ 	.short	0x0100
        /*020a*/ 	.byte	0x08
	.zero		1


	//   ....[20]....
        /*020c*/ 	.word	0x00000940
        /*0210*/ 	.word	0x000000ff
        /*0214*/ 	.word	0x000000a0
        /*0218*/ 	.short	0x0100
        /*021a*/ 	.byte	0x09
	.zero		1


	//   ....[21]....
        /*021c*/ 	.word	0x00000950
        /*0220*/ 	.word	0x000000ff
        /*0224*/ 	.word	0x000000a8
        /*0228*/ 	.short	0x0100
        /*022a*/ 	.byte	0x09
	.zero		1


	//   ....[22]....
        /*022c*/ 	.word	0x00000960
        /*0230*/ 	.word	0x000000ff
        /*0234*/ 	.word	0x000000b0
        /*0238*/ 	.short	0x0100
        /*023a*/ 	.byte	0x09
	.zero		1


	//   ....[23]....
        /*023c*/ 	.word	0x00000970
        /*0240*/ 	.word	0x000000ff
        /*0244*/ 	.word	0x000000b8
        /*0248*/ 	.short	0x0100
        /*024a*/ 	.byte	0x09
	.zero		1


	//   ....[24]....
        /*024c*/ 	.word	0x000017f0
        /*0250*/ 	.word	0x000000ff
        /*0254*/ 	.word	0xfffffff8
        /*0258*/ 	.short	0x010a
        /*025a*/ 	.byte	0x2b
	.zero		1


	//   ....[25]....
        /*025c*/ 	.word	0x000019b0
        /*0260*/ 	.word	0x00000003
        /*0264*/ 	.word	0x00000000
        /*0268*/ 	.short	0x010a
        /*026a*/ 	.byte	0x3f
	.zero		1


	//   ....[26]....
        /*026c*/ 	.word	0x00001a10
        /*0270*/ 	.word	0x00000003
        /*0274*/ 	.word	0x00000000
        /*0278*/ 	.short	0x010a
        /*027a*/ 	.byte	0x3f
	.zero		1


	//   ....[27]....
        /*027c*/ 	.word	0x00001d70
        /*0280*/ 	.word	0x000000ff
        /*0284*/ 	.word	0x00000000
        /*0288*/ 	.short	0x010a
        /*028a*/ 	.byte	0x04
	.zero		1


	//   ....[28]....
        /*028c*/ 	.word	0x00001db0
        /*0290*/ 	.word	0x000000ff
        /*0294*/ 	.word	0x00000000
        /*0298*/ 	.short	0x010a
        /*029a*/ 	.byte	0x04
	.zero		1


	//   ....[29]....
        /*029c*/ 	.word	0x00002010
        /*02a0*/ 	.word	0x00000005
        /*02a4*/ 	.word	0x00000000
        /*02a8*/ 	.short	0x0101
        /*02aa*/ 	.byte	0x3f
	.zero		1


	//   ....[30]....
        /*02ac*/ 	.word	0x00002120
        /*02b0*/ 	.word	0x00000003
        /*02b4*/ 	.word	0x00000000
        /*02b8*/ 	.short	0x0101
        /*02ba*/ 	.byte	0x2e
	.zero		1


	//   ....[31]....
        /*02bc*/ 	.word	0x00002220
        /*02c0*/ 	.word	0x00000003
        /*02c4*/ 	.word	0x00000000
        /*02c8*/ 	.short	0x0101
        /*02ca*/ 	.byte	0x3f
	.zero		1


	//   ....[32]....
        /*02cc*/ 	.word	0x000022a0
        /*02d0*/ 	.word	0x000000ff
        /*02d4*/ 	.word	0x00000008
        /*02d8*/ 	.short	0x010a
        /*02da*/ 	.byte	0x2b
	.zero		1


	//   ....[33]....
        /*02dc*/ 	.word	0x00006400
        /*02e0*/ 	.word	0x00000000
        /*02e4*/ 	.word	0x00000000
        /*02e8*/ 	.short	0x0101
        /*02ea*/ 	.byte	0x2e
	.zero		1


	//   ....[34]....
        /*02ec*/ 	.word	0x00006d30
        /*02f0*/ 	.word	0x0000000e
        /*02f4*/ 	.word	0x00000048
        /*02f8*/ 	.short	0x010a
        /*02fa*/ 	.byte	0x3f
	.zero		1


	//   ....[35]....
        /*02fc*/ 	.word	0x00007120
        /*0300*/ 	.word	0x00000006
        /*0304*/ 	.word	0x000000c8
        /*0308*/ 	.short	0x0101
        /*030a*/ 	.byte	0x3f
	.zero		1


	//   ....[36]....
        /*030c*/ 	.word	0x00007840
        /*0310*/ 	.word	0x00000007
        /*0314*/ 	.word	0x00000000
        /*0318*/ 	.short	0x010a
        /*031a*/ 	.byte	0x3f
	.zero		1


	//   ....[37]....
        /*031c*/ 	.word	0x000078c0
        /*0320*/ 	.word	0x00000006
        /*0324*/ 	.word	0x00000000
        /*0328*/ 	.short	0x010a
        /*032a*/ 	.byte	0x3f
	.zero		1


	//   ....[38]....
        /*032c*/ 	.word	0x00007950
        /*0330*/ 	.word	0x00000007
        /*0334*/ 	.word	0x00000000
        /*0338*/ 	.short	0x010a
        /*033a*/ 	.byte	0x3f
	.zero		1


	//   ....[39]....
        /*033c*/ 	.word	0x000079e0
        /*0340*/ 	.word	0x00000006
        /*0344*/ 	.word	0x00000000
        /*0348*/ 	.short	0x010a
        /*034a*/ 	.byte	0x3f
	.zero		1


	//   ....[40]....
        /*034c*/ 	.word	0x00007a70
        /*0350*/ 	.word	0x00000007
        /*0354*/ 	.word	0x00000000
        /*0358*/ 	.short	0x010a
        /*035a*/ 	.byte	0x3f
	.zero		1


	//   ....[41]....
        /*035c*/ 	.word	0x00007b00
        /*0360*/ 	.word	0x00000006
        /*0364*/ 	.word	0x00000000
        /*0368*/ 	.short	0x010a
        /*036a*/ 	.byte	0x3f
	.zero		1


	//   ....[42]....
        /*036c*/ 	.word	0x00007b90
        /*0370*/ 	.word	0x00000007
        /*0374*/ 	.word	0x00000000
        /*0378*/ 	.short	0x010a
        /*037a*/ 	.byte	0x3f
	.zero		1


	//   ....[43]....
        /*037c*/ 	.word	0x00007c20
        /*0380*/ 	.word	0x00000006
        /*0384*/ 	.word	0x00000000
        /*0388*/ 	.short	0x010a
        /*038a*/ 	.byte	0x3f
	.zero		1


	//   ....[44]....
        /*038c*/ 	.word	0x00007cb0
        /*0390*/ 	.word	0x00000005
        /*0394*/ 	.word	0x00000000
        /*0398*/ 	.short	0x010a
        /*039a*/ 	.byte	0x3f
	.zero		1


	//   ....[45]....
        /*039c*/ 	.word	0x00007d20
        /*03a0*/ 	.word	0x00000003
        /*03a4*/ 	.word	0xfffffff8
        /*03a8*/ 	.short	0x010a
        /*03aa*/ 	.byte	0x3f
	.zero		1


	//   ....[46]....
        /*03ac*/ 	.word	0x00007d70
        /*03b0*/ 	.word	0x00000003
        /*03b4*/ 	.word	0x00000000
        /*03b8*/ 	.short	0x010a
        /*03ba*/ 	.byte	0x3f
	.zero		1


	//   ....[47]....
        /*03bc*/ 	.word	0x00007dd0
        /*03c0*/ 	.word	0x00000005
        /*03c4*/ 	.word	0x00000000
        /*03c8*/ 	.short	0x010a
        /*03ca*/ 	.byte	0x3f
	.zero		1


	//   ....[48]....
        /*03cc*/ 	.word	0x00007e30
        /*03d0*/ 	.word	0x00000003
        /*03d4*/ 	.word	0x00000008
        /*03d8*/ 	.short	0x010a
        /*03da*/ 	.byte	0x3f
	.zero		1


	//   ....[49]....
        /*03dc*/ 	.word	0x00007f00
        /*03e0*/ 	.word	0x0000000e
        /*03e4*/ 	.word	0x00000048
        /*03e8*/ 	.short	0x010a
        /*03ea*/ 	.byte	0x3f
	.zero		1


	//   ....[50]....
        /*03ec*/ 	.word	0x00007fd0
        /*03f0*/ 	.word	0x00000007
        /*03f4*/ 	.word	0x00000000
        /*03f8*/ 	.short	0x010a
        /*03fa*/ 	.byte	0x3f
	.zero		1


	//   ....[51]....
        /*03fc*/ 	.word	0x00008020
        /*0400*/ 	.word	0x00000006
        /*0404*/ 	.word	0x00000000
        /*0408*/ 	.short	0x010a
        /*040a*/ 	.byte	0x3f
	.zero		1


	//   ....[52]....
        /*040c*/ 	.word	0x00008070
        /*0410*/ 	.word	0x00000007
        /*0414*/ 	.word	0x00000000
        /*0418*/ 	.short	0x010a
        /*041a*/ 	.byte	0x3f
	.zero		1


	//   ....[53]....
        /*041c*/ 	.word	0x000080c0
        /*0420*/ 	.word	0x00000006
        /*0424*/ 	.word	0x00000000
        /*0428*/ 	.short	0x010a
        /*042a*/ 	.byte	0x3f
	.zero		1


	//   ....[54]....
        /*042c*/ 	.word	0x00008110
        /*0430*/ 	.word	0x00000007
        /*0434*/ 	.word	0x00000000
        /*0438*/ 	.short	0x010a
        /*043a*/ 	.byte	0x3f
	.zero		1


	//   ....[55]....
        /*043c*/ 	.word	0x00008160
        /*0440*/ 	.word	0x00000006
        /*0444*/ 	.word	0x00000000
        /*0448*/ 	.short	0x010a
        /*044a*/ 	.byte	0x3f
	.zero		1


	//   ....[56]....
        /*044c*/ 	.word	0x000081b0
        /*0450*/ 	.word	0x00000007
        /*0454*/ 	.word	0x00000000
        /*0458*/ 	.short	0x010a
        /*045a*/ 	.byte	0x3f
	.zero		1


	//   ....[57]....
        /*045c*/ 	.word	0x00008200
        /*0460*/ 	.word	0x00000006
        /*0464*/ 	.word	0x00000000
        /*0468*/ 	.short	0x010a
        /*046a*/ 	.byte	0x3f
	.zero		1


	//----- nvinfo : EIATTR_NUM_MBARRIERS
	.align		4
.L_37:
        /*046c*/ 	.byte	0x03, 0x38
        /*046e*/ 	.short	0x0018


	//----- nvinfo : EIATTR_EXIT_INSTR_OFFSETS
	.align		4
        /*0470*/ 	.byte	0x04, 0x1c
        /*0472*/ 	.short	(.L_39 - .L_38)


	//   ....[0]....
.L_38:
        /*0474*/ 	.word	0x00001450


	//   ....[1]....
        /*0478*/ 	.word	0x000014b0


	//   ....[2]....
        /*047c*/ 	.word	0x00006a20


	//   ....[3]....
        /*0480*/ 	.word	0x00006a50


	//   ....[4]....
        /*0484*/ 	.word	0x00007d00


	//----- nvinfo : EIATTR_MAX_THREADS
	.align		4
.L_39:
        /*0488*/ 	.byte	0x04, 0x05
        /*048a*/ 	.short	(.L_41 - .L_40)
.L_40:
        /*048c*/ 	.word	0x00000180
        /*0490*/ 	.word	0x00000001
        /*0494*/ 	.word	0x00000001


	//----- nvinfo : EIATTR_CRS_STACK_SIZE
	.align		4
.L_41:
        /*0498*/ 	.byte	0x04, 0x1e
        /*049a*/ 	.short	(.L_43 - .L_42)
.L_42:
        /*049c*/ 	.word	0x00000000


	//----- nvinfo : EIATTR_CBANK_PARAM_SIZE
	.align		4
.L_43:
        /*04a0*/ 	.byte	0x03, 0x19
        /*04a2*/ 	.short	0x0470


	//----- nvinfo : EIATTR_PARAM_CBANK
	.align		4
        /*04a4*/ 	.byte	0x04, 0x0a
        /*04a6*/ 	.short	(.L_45 - .L_44)
	.align		4
.L_44:
        /*04a8*/ 	.word	index@(.nv.constant0._ZN7cutlass13device_kernelINS_4gemm6kernel13GemmUniversalIN4cute5tupleIJiiiiEEENS1_10collective13CollectiveMmaINS1_34MainloopSm90TmaGmmaWarpSpecializedILi9ENS5_IJNS4_1CILi1EEENSA_ILi4EEESB_EEENS1_32KernelTmaWarpSpecializedPingpongEEENS5_IJNSA_ILi64EEENSA_ILi128EEESG_EEENS_6half_tENS5_IJlSB_lEEESJ_SK_NS4_8TiledMMAINS4_8MMA_AtomIJNS4_4SM904GMMA26MMA_64x128x16_F32F16F16_SSILNSO_5MajorE0ELSQ_0ELNSO_7ScaleInE1ELSR_1EEEEEENS4_6LayoutINS5_IJSB_SB_SB_EEENS5_IJNSA_ILi0EEESW_SW_EEEEENS5_IJNS4_10UnderscoreESZ_SZ_EEEEENS4_23SM90_TMA_LOAD_MULTICASTENS4_14ComposedLayoutINS4_7SwizzleILi3ELi4ELi3EEENS4_18smem_ptr_flag_bitsILi16EEENSU_INS5_IJNSA_ILi8EEESG_EEENS5_IJSG_SB_EEEEEEEvNS4_8identityENS4_13SM90_TMA_LOADES1C_vS1D_EENS_8epilogue10collective6detail29Sm90TmaWarpSpecializedAdapterINS1H_15DefaultEpilogueISJ_SK_SK_NS1G_6thread17LinearCombinationISJ_Li1EffLNS1L_9ScaleType4KindE0ELNS_15FloatRoundStyleE2ESJ_EENS1_15EpilogueDefaultEEEEEvvEEEEvNT_6ParamsE)
        /*04ac*/ 	.short	0x0210
        /*04ae*/ 	.short	0x0470


	//----- nvinfo : EIATTR_SW_WAR
	.align		4
.L_45:
        /*04b0*/ 	.byte	0x04, 0x36
        /*04b2*/ 	.short	(.L_47 - .L_46)
.L_46:
        /*04b4*/ 	.word	0x00000008
.L_47:


//--------------------- .nv.callgraph             --------------------------
	.section	.nv.callgraph,"",@"SHT_CUDA_CALLGRAPH"
	.align	4
	.sectionentsize	8
	.align		4
        /*0000*/ 	.word	0x00000000
	.align		4
        /*0004*/ 	.word	0xffffffff
	.align		4
        /*0008*/ 	.word	index@(_ZN7cutlass13device_kernelINS_4gemm6kernel13GemmUniversalIN4cute5tupleIJiiiiEEENS1_10collective13CollectiveMmaINS1_34MainloopSm90TmaGmmaWarpSpecializedILi9ENS5_IJNS4_1CILi1EEENSA_ILi4EEESB_EEENS1_32KernelTmaWarpSpecializedPingpongEEENS5_IJNSA_ILi64EEENSA_ILi128EEESG_EEENS_6half_tENS5_IJlSB_lEEESJ_SK_NS4_8TiledMMAINS4_8MMA_AtomIJNS4_4SM904GMMA26MMA_64x128x16_F32F16F16_SSILNSO_5MajorE0ELSQ_0ELNSO_7ScaleInE1ELSR_1EEEEEENS4_6LayoutINS5_IJSB_SB_SB_EEENS5_IJNSA_ILi0EEESW_SW_EEEEENS5_IJNS4_10UnderscoreESZ_SZ_EEEEENS4_23SM90_TMA_LOAD_MULTICASTENS4_14ComposedLayoutINS4_7SwizzleILi3ELi4ELi3EEENS4_18smem_ptr_flag_bitsILi16EEENSU_INS5_IJNSA_ILi8EEESG_EEENS5_IJSG_SB_EEEEEEEvNS4_8identityENS4_13SM90_TMA_LOADES1C_vS1D_EENS_8epilogue10collective6detail29Sm90TmaWarpSpecializedAdapterINS1H_15DefaultEpilogueISJ_SK_SK_NS1G_6thread17LinearCombinationISJ_Li1EffLNS1L_9ScaleType4KindE0ELNS_15FloatRoundStyleE2ESJ_EENS1_15EpilogueDefaultEEEEEvvEEEEvNT_6ParamsE)
	.align		4
        /*000c*/ 	.word	index@(__assertfail)
	.align		4
        /*0010*/ 	.word	0x00000000
	.align		4
        /*0014*/ 	.word	0xfffffffe
	.align		4
        /*0018*/ 	.word	0x00000000
	.align		4
        /*001c*/ 	.word	0xfffffffd
	.align		4
        /*0020*/ 	.word	0x00000000
	.align		4
        /*0024*/ 	.word	0xfffffffc


//--------------------- .nv.constant4             --------------------------
	.section	.nv.constant4,"a",@progbits
	.align	8
	.align		8
.nv.constant4:
        /*0000*/ 	.dword	__assertfail
	.align		8
        /*0008*/ 	.dword	__unnamed_1
	.align		8
        /*0010*/ 	.dword	_ZN40_INTERNAL_f64e4859_4_k_cu_9a913958_165614cuda3std3__45__cpo5beginE
	.align		8
        /*0018*/ 	.dword	_ZN40_INTERNAL_f64e4859_4_k_cu_9a913958_165614cuda3std3__45__cpo3endE
	.align		8
        /*0020*/ 	.dword	_ZN40_INTERNAL_f64e4859_4_k_cu_9a913958_165614cuda3std3__45__cpo6cbeginE
	.align		8
        /*0028*/ 	.dword	_ZN40_INTERNAL_f64e4859_4_k_cu_9a913958_165614cuda3std3__45__cpo4cendE
	.align		8
        /*0030*/ 	.dword	_ZN40_INTERNAL_f64e4859_4_k_cu_9a913958_165614cuda3std3__442_GLOBAL__N__f64e4859_4_k_cu_9a913958_165616ignoreE
	.align		8
        /*0038*/ 	.dword	_ZN40_INTERNAL_f64e4859_4_k_cu_9a913958_165614cuda3std3__419piecewise_constructE
	.align		8
        /*0040*/ 	.dword	_ZN40_INTERNAL_f64e4859_4_k_cu_9a913958_165614cuda3std3__48in_placeE
	.align		8
        /*0048*/ 	.dword	_ZN40_INTERNAL_f64e4859_4_k_cu_9a913958_165614cuda3std6ranges3__45__cpo4swapE
	.align		8
        /*0050*/ 	.dword	_ZN40_INTERNAL_f64e4859_4_k_cu_9a913958_165614cuda3std6ranges3__45__cpo9iter_moveE
	.align		8
        /*0058*/ 	.dword	_ZN40_INTERNAL_f64e4859_4_k_cu_9a913958_165614cute7productE
	.align		8
        /*0060*/ 	.dword	_ZN40_INTERNAL_f64e4859_4_k_cu_9a913958_165614cute1_E
	.align		8
        /*0068*/ 	.dword	$str$22
	.align		8
        /*0070*/ 	.dword	$str$23


//--------------------- .text._ZN7cutlass13device_kernelINS_4gemm6kernel13GemmUniversalIN4cute5tupleIJiiiiEEENS1_10collective13CollectiveMmaINS1_34MainloopSm90TmaGmmaWarpSpecializedILi9ENS5_IJNS4_1CILi1EEENSA_ILi4EEESB_EEENS1_32KernelTmaWarpSpecializedPingpongEEENS5_IJNSA_ILi64EEENSA_ILi128EEESG_EEENS_6half_tENS5_IJlSB_lEEESJ_SK_NS4_8TiledMMAINS4_8MMA_AtomIJNS4_4SM904GMMA26MMA_64x128x16_F32F16F16_SSILNSO_5MajorE0ELSQ_0ELNSO_7ScaleInE1ELSR_1EEEEEENS4_6LayoutINS5_IJSB_SB_SB_EEENS5_IJNSA_ILi0EEESW_SW_EEEEENS5_IJNS4_10UnderscoreESZ_SZ_EEEEENS4_23SM90_TMA_LOAD_MULTICASTENS4_14ComposedLayoutINS4_7SwizzleILi3ELi4ELi3EEENS4_18smem_ptr_flag_bitsILi16EEENSU_INS5_IJNSA_ILi8EEESG_EEENS5_IJSG_SB_EEEEEEEvNS4_8identityENS4_13SM90_TMA_LOADES1C_vS1D_EENS_8epilogue10collective6detail29Sm90TmaWarpSpecializedAdapterINS1H_15DefaultEpilogueISJ_SK_SK_NS1G_6thread17LinearCombinationISJ_Li1EffLNS1L_9ScaleType4KindE0ELNS_15FloatRoundStyleE2ESJ_EENS1_15EpilogueDefaultEEEEEvvEEEEvNT_6ParamsE --------------------------
	.section	.text._ZN7cutlass13device_kernelINS_4gemm6kernel13GemmUniversalIN4cute5tupleIJiiiiEEENS1_10collective13CollectiveMmaINS1_34MainloopSm90TmaGmmaWarpSpecializedILi9ENS5_IJNS4_1CILi1EEENSA_ILi4EEESB_EEENS1_32KernelTmaWarpSpecializedPingpongEEENS5_IJNSA_ILi64EEENSA_ILi128EEESG_EEENS_6half_tENS5_IJlSB_lEEESJ_SK_NS4_8TiledMMAINS4_8MMA_AtomIJNS4_4SM904GMMA26MMA_64x128x16_F32F16F16_SSILNSO_5MajorE0ELSQ_0ELNSO_7ScaleInE1ELSR_1EEEEEENS4_6LayoutINS5_IJSB_SB_SB_EEENS5_IJNSA_ILi0EEESW_SW_EEEEENS5_IJNS4_10UnderscoreESZ_SZ_EEEEENS4_23SM90_TMA_LOAD_MULTICASTENS4_14ComposedLayoutINS4_7SwizzleILi3ELi4ELi3EEENS4_18smem_ptr_flag_bitsILi16EEENSU_INS5_IJNSA_ILi8EEESG_EEENS5_IJSG_SB_EEEEEEEvNS4_8identityENS4_13SM90_TMA_LOADES1C_vS1D_EENS_8epilogue10collective6detail29Sm90TmaWarpSpecializedAdapterINS1H_15DefaultEpilogueISJ_SK_SK_NS1G_6thread17LinearCombinationISJ_Li1EffLNS1L_9ScaleType4KindE0ELNS_15FloatRoundStyleE2ESJ_EENS1_15EpilogueDefaultEEEEEvvEEEEvNT_6ParamsE,"ax",@progbits
	.align	128
.text._ZN7cutlass13device_kernelINS_4gemm6kernel13GemmUniversalIN4cute5tupleIJiiiiEEENS1_10collective13CollectiveMmaINS1_34MainloopSm90TmaGmmaWarpSpecializedILi9ENS5_IJNS4_1CILi1EEENSA_ILi4EEESB_EEENS1_32KernelTmaWarpSpecializedPingpongEEENS5_IJNSA_ILi64EEENSA_ILi128EEESG_EEENS_6half_tENS5_IJlSB_lEEESJ_SK_NS4_8TiledMMAINS4_8MMA_AtomIJNS4_4SM904GMMA26MMA_64x128x16_F32F16F16_SSILNSO_5MajorE0ELSQ_0ELNSO_7ScaleInE1ELSR_1EEEEEENS4_6LayoutINS5_IJSB_SB_SB_EEENS5_IJNSA_ILi0EEESW_SW_EEEEENS5_IJNS4_10UnderscoreESZ_SZ_EEEEENS4_23SM90_TMA_LOAD_MULTICASTENS4_14ComposedLayoutINS4_7SwizzleILi3ELi4ELi3EEENS4_18smem_ptr_flag_bitsILi16EEENSU_INS5_IJNSA_ILi8EEESG_EEENS5_IJSG_SB_EEEEEEEvNS4_8identityENS4_13SM90_TMA_LOADES1C_vS1D_EENS_8epilogue10collective6detail29Sm90TmaWarpSpecializedAdapterINS1H_15DefaultEpilogueISJ_SK_SK_NS1G_6thread17LinearCombinationISJ_Li1EffLNS1L_9ScaleType4KindE0ELNS_15FloatRoundStyleE2ESJ_EENS1_15EpilogueDefaultEEEEEvvEEEEvNT_6ParamsE:
        .type           _ZN7cutlass13device_kernelINS_4gemm6kernel13GemmUniversalIN4cute5tupleIJiiiiEEENS1_10collective13CollectiveMmaINS1_34MainloopSm90TmaGmmaWarpSpecializedILi9ENS5_IJNS4_1CILi1EEENSA_ILi4EEESB_EEENS1_32KernelTmaWarpSpecializedPingpongEEENS5_IJNSA_ILi64EEENSA_ILi128EEESG_EEENS_6half_tENS5_IJlSB_lEEESJ_SK_NS4_8TiledMMAINS4_8MMA_AtomIJNS4_4SM904GMMA26MMA_64x128x16_F32F16F16_SSILNSO_5MajorE0ELSQ_0ELNSO_7ScaleInE1ELSR_1EEEEEENS4_6LayoutINS5_IJSB_SB_SB_EEENS5_IJNSA_ILi0EEESW_SW_EEEEENS5_IJNS4_10UnderscoreESZ_SZ_EEEEENS4_23SM90_TMA_LOAD_MULTICASTENS4_14ComposedLayoutINS4_7SwizzleILi3ELi4ELi3EEENS4_18smem_ptr_flag_bitsILi16EEENSU_INS5_IJNSA_ILi8EEESG_EEENS5_IJSG_SB_EEEEEEEvNS4_8identityENS4_13SM90_TMA_LOADES1C_vS1D_EENS_8epilogue10collective6detail29Sm90TmaWarpSpecializedAdapterINS1H_15DefaultEpilogueISJ_SK_SK_NS1G_6thread17LinearCombinationISJ_Li1EffLNS1L_9ScaleType4KindE0ELNS_15FloatRoundStyleE2ESJ_EENS1_15EpilogueDefaultEEEEEvvEEEEvNT_6ParamsE,@function
        .size           _ZN7cutlass13device_kernelINS_4gemm6kernel13GemmUniversalIN4cute5tupleIJiiiiEEENS1_10collective13CollectiveMmaINS1_34MainloopSm90TmaGmmaWarpSpecializedILi9ENS5_IJNS4_1CILi1EEENSA_ILi4EEESB_EEENS1_32KernelTmaWarpSpecializedPingpongEEENS5_IJNSA_ILi64EEENSA_ILi128EEESG_EEENS_6half_tENS5_IJlSB_lEEESJ_SK_NS4_8TiledMMAINS4_8MMA_AtomIJNS4_4SM904GMMA26MMA_64x128x16_F32F16F16_SSILNSO_5MajorE0ELSQ_0ELNSO_7ScaleInE1ELSR_1EEEEEENS4_6LayoutINS5_IJSB_SB_SB_EEENS5_IJNSA_ILi0EEESW_SW_EEEEENS5_IJNS4_10UnderscoreESZ_SZ_EEEEENS4_23SM90_TMA_LOAD_MULTICASTENS4_14ComposedLayoutINS4_7SwizzleILi3ELi4ELi3EEENS4_18smem_ptr_flag_bitsILi16EEENSU_INS5_IJNSA_ILi8EEESG_EEENS5_IJSG_SB_EEEEEEEvNS4_8identityENS4_13SM90_TMA_LOADES1C_vS1D_EENS_8epilogue10collective6detail29Sm90TmaWarpSpecializedAdapterINS1H_15DefaultEpilogueISJ_SK_SK_NS1G_6thread17LinearCombinationISJ_Li1EffLNS1L_9ScaleType4KindE0ELNS_15FloatRoundStyleE2ESJ_EENS1_15EpilogueDefaultEEEEEvvEEEEvNT_6ParamsE,(.L_x_212 - _ZN7cutlass13device_kernelINS_4gemm6kernel13GemmUniversalIN4cute5tupleIJiiiiEEENS1_10collective13CollectiveMmaINS1_34MainloopSm90TmaGmmaWarpSpecializedILi9ENS5_IJNS4_1CILi1EEENSA_ILi4EEESB_EEENS1_32KernelTmaWarpSpecializedPingpongEEENS5_IJNSA_ILi64EEENSA_ILi128EEESG_EEENS_6half_tENS5_IJlSB_lEEESJ_SK_NS4_8TiledMMAINS4_8MMA_AtomIJNS4_4SM904GMMA26MMA_64x128x16_F32F16F16_SSILNSO_5MajorE0ELSQ_0ELNSO_7ScaleInE1ELSR_1EEEEEENS4_6LayoutINS5_IJSB_SB_SB_EEENS5_IJNSA_ILi0EEESW_SW_EEEEENS5_IJNS4_10UnderscoreESZ_SZ_EEEEENS4_23SM90_TMA_LOAD_MULTICASTENS4_14ComposedLayoutINS4_7SwizzleILi3ELi4ELi3EEENS4_18smem_ptr_flag_bitsILi16EEENSU_INS5_IJNSA_ILi8EEESG_EEENS5_IJSG_SB_EEEEEEEvNS4_8identityENS4_13SM90_TMA_LOADES1C_vS1D_EENS_8epilogue10collective6detail29Sm90TmaWarpSpecializedAdapterINS1H_15DefaultEpilogueISJ_SK_SK_NS1G_6thread17LinearCombinationISJ_Li1EffLNS1L_9ScaleType4KindE0ELNS_15FloatRoundStyleE2ESJ_EENS1_15EpilogueDefaultEEEEEvvEEEEvNT_6ParamsE)
        .other          _ZN7cutlass13device_kernelINS_4gemm6kernel13GemmUniversalIN4cute5tupleIJiiiiEEENS1_10collective13CollectiveMmaINS1_34MainloopSm90TmaGmmaWarpSpecializedILi9ENS5_IJNS4_1CILi1EEENSA_ILi4EEESB_EEENS1_32KernelTmaWarpSpecializedPingpongEEENS5_IJNSA_ILi64EEENSA_ILi128EEESG_EEENS_6half_tENS5_IJlSB_lEEESJ_SK_NS4_8TiledMMAINS4_8MMA_AtomIJNS4_4SM904GMMA26MMA_64x128x16_F32F16F16_SSILNSO_5MajorE0ELSQ_0ELNSO_7ScaleInE1ELSR_1EEEEEENS4_6LayoutINS5_IJSB_SB_SB_EEENS5_IJNSA_ILi0EEESW_SW_EEEEENS5_IJNS4_10UnderscoreESZ_SZ_EEEEENS4_23SM90_TMA_LOAD_MULTICASTENS4_14ComposedLayoutINS4_7SwizzleILi3ELi4ELi3EEENS4_18smem_ptr_flag_bitsILi16EEENSU_INS5_IJNSA_ILi8EEESG_EEENS5_IJSG_SB_EEEEEEEvNS4_8identityENS4_13SM90_TMA_LOADES1C_vS1D_EENS_8epilogue10collective6detail29Sm90TmaWarpSpecializedAdapterINS1H_15DefaultEpilogueISJ_SK_SK_NS1G_6thread17LinearCombinationISJ_Li1EffLNS1L_9ScaleType4KindE0ELNS_15FloatRoundStyleE2ESJ_EENS1_15EpilogueDefaultEEEEEvvEEEEvNT_6ParamsE,@"STO_CUDA_ENTRY STV_DEFAULT"
_ZN7cutlass13device_kernelINS_4gemm6kernel13GemmUniversalIN4cute5tupleIJiiiiEEENS1_10collective13CollectiveMmaINS1_34MainloopSm90TmaGmmaWarpSpecializedILi9ENS5_IJNS4_1CILi1EEENSA_ILi4EEESB_EEENS1_32KernelTmaWarpSpecializedPingpongEEENS5_IJNSA_ILi64EEENSA_ILi128EEESG_EEENS_6half_tENS5_IJlSB_lEEESJ_SK_NS4_8TiledMMAINS4_8MMA_AtomIJNS4_4SM904GMMA26MMA_64x128x16_F32F16F16_SSILNSO_5MajorE0ELSQ_0ELNSO_7ScaleInE1ELSR_1EEEEEENS4_6LayoutINS5_IJSB_SB_SB_EEENS5_IJNSA_ILi0EEESW_SW_EEEEENS5_IJNS4_10UnderscoreESZ_SZ_EEEEENS4_23SM90_TMA_LOAD_MULTICASTENS4_14ComposedLayoutINS4_7SwizzleILi3ELi4ELi3EEENS4_18smem_ptr_flag_bitsILi16EEENSU_INS5_IJNSA_ILi8EEESG_EEENS5_IJSG_SB_EEEEEEEvNS4_8identityENS4_13SM90_TMA_LOADES1C_vS1D_EENS_8epilogue10collective6detail29Sm90TmaWarpSpecializedAdapterINS1H_15DefaultEpilogueISJ_SK_SK_NS1G_6thread17LinearCombinationISJ_Li1EffLNS1L_9ScaleType4KindE0ELNS_15FloatRoundStyleE2ESJ_EENS1_15EpilogueDefaultEEEEEvvEEEEvNT_6ParamsE:
[----:B------:R-:W0:Y:S02]  /*0000*/  LDC R1, c[0x0][0x28] ;  /* 0x00000a00ff017b82 */ /* 0x000e240000000800 */
[----:B0-----:R-:W-:Y:S01]  /*0010*/  VIADD R1, R1, 0xfffffff8 ;  /* 0xfffffff801017836 */ /* 0x001fe20000000000 */
[----:B------:R-:W0:Y:S01]  /*0020*/  S2R R4, SR_TID.X ;  /* 0x0000000000047919 */ /* 0x000e220000002100 */
[----:B------:R-:W-:Y:S01]  /*0030*/  ELECT P0, URZ, PT ;  /* 0x00000000003f782f */ /* 0x000fe20003800000 */
[----:B------:R-:W-:Y:S01]  /*0040*/  BSSY B0, `(.L_x_0) ;  /* 0x000000f000007945 */ /* 0x000fe20003800000 */
[--C-:B0-----:R-:W-:Y:S02]  /*0050*/  SHF.R.U32.HI R0, RZ, 0x5, R4.reuse ;  /* 0x00000005ff007819 */ /* 0x101fe40000011604 */
[----:B------:R-:W-:-:S03]  /*0060*/  SHF.R.U32.HI R7, RZ, 0x7, R4 ;  /* 0x00000007ff077819 */ /* 0x000fc60000011604 */
[----:B------:R-:W0:Y:S04]  /*0070*/  SHFL.IDX PT, R2, R0, RZ, 0x1f ;  /* 0x00001fff00027589 */ /* 0x000e2800000e0000 */
[----:B------:R1:W2:Y:S01]  /*0080*/  SHFL.IDX PT, R8, R7, RZ, 0x1f ;  /* 0x00001fff07087589 */ /* 0x0002a200000e0000 */
[----:B0-----:R-:W-:-:S13]  /*0090*/  ISETP.NE.OR P0, PT, R2, RZ, !P0 ;  /* 0x000000ff0200720c */ /* 0x001fda0004705670 */
[----:B-12---:R-:W-:Y:S05]  /*00a0*/  @P0 BRA `(.L_x_1) ;  /* 0x0000000000200947 */ /* 0x006fea0003800000 */
[----:B------:R-:W-:Y:S02]  /*00b0*/  ULDC.64 UR4, c[0x0][0x198] ;  /* 0x0000660000047ab9 */ /* 0x000fe40000000a00 */
[----:B------:R-:W-:Y:S02]  /*00c0*/  UIADD3 UR6, UP0, UR4, 0xf0, URZ ;  /* 0x000000f004067890 */ /* 0x000fe4000ff1e03f */
[----:B------:R-:W-:Y:S02]  /*00d0*/  UIADD3 UR4, UP1, UR4, 0x1f0, URZ ;  /* 0x000001f004047890 */ /* 0x000fe4000ff3e03f */
[----:B------:R-:W-:Y:S02]  /*00e0*/  UIADD3.X UR7, URZ, UR5, URZ, UP0, !UPT ;  /* 0x000000053f077290 */ /* 0x000fe400087fe43f */
[----:B------:R-:W-:-:S07]  /*00f0*/  UIADD3.X UR5, URZ, UR5, URZ, UP1, !UPT ;  /* 0x000000053f057290 */ /* 0x000fce0008ffe43f */
[----:B------:R0:W-:Y:S02]  /*0100*/  UTMACCTL.PF [UR6] ;  /* 0x00000000060079b9 */ /* 0x0001e40008040000 */
[----:B------:R0:W-:Y:S02]  /*0110*/  UTMACCTL.PF [UR4] ;  /* 0x00000000040079b9 */ /* 0x0001e40008040000 */
[----:B0-----:R-:W-:Y:S01]  /*0120*/  NOP ;  /* 0x0000000000007918 */ /* 0x001fe20000000000 */
.L_x_1:
[----:B------:R-:W-:Y:S05]  /*0130*/  BSYNC B0 ;  /* 0x0000000000007941 */ /* 0x000fea0003800000 */
.L_x_0:
[----:B------:R-:W0:Y:S01]  /*0140*/  SHFL.IDX PT, R9, R0, RZ, 0x1f ;  /* 0x00001fff00097589 */ /* 0x000e2200000e0000 */
[----:B------:R-:W-:Y:S02]  /*0150*/  SHF.R.S32.HI R3, RZ, 0x1f, R4 ;  /* 0x0000001fff037819 */ /* 0x000fe40000011404 */
[----:B0-----:R-:W-:-:S13]  /*0160*/  ISETP.NE.AND P0, PT, R9, RZ, PT ;  /* 0x000000ff0900720c */ /* 0x001fda0003f05270 */
[----:B------:R-:W-:Y:S05]  /*0170*/  @P0 BRA `(.L_x_2) ;  /* 0x00000000008c0947 */ /* 0x000fea0003800000 */
[----:B------:R-:W-:Y:S01]  /*0180*/  ELECT P0, URZ, PT ;  /* 0x00000000003f782f */ /* 0x000fe20003800000 */
[----:B------:R-:W-:-:S12]  /*0190*/  BSSY B0, `(.L_x_2) ;  /* 0x0000021000007945 */ /* 0x000fd80003800000 */
[----:B------:R-:W-:Y:S05]  /*01a0*/  @!P0 BRA `(.L_x_3) ;  /* 0x00000000007c8947 */ /* 0x000fea0003800000 */
[----:B------:R-:W0:Y:S01]  /*01b0*/  S2UR UR8, SR_CgaCtaId ;  /* 0x00000000000879c3 */ /* 0x000e220000008800 */
[----:B------:R-:W-:Y:S01]  /*01c0*/  UMOV UR4, 0x400 ;  /* 0x0000040000047882 */ /* 0x000fe20000000000 */
[----:B------:R-:W-:Y:S01]  /*01d0*/  UMOV UR5, 0x1 ;  /* 0x0000000100057882 */ /* 0x000fe20000000000 */
[----:B------:R-:W-:Y:S02]  /*01e0*/  UMOV UR6, 0x4 ;  /* 0x0000000400067882 */ /* 0x000fe40000000000 */
[----:B------:R-:W-:-:S04]  /*01f0*/  UIADD3 UR6, -UR6, 0x100000, URZ ;  /* 0x0010000006067890 */ /* 0x000fc8000fffe13f */
[----:B------:R-:W-:Y:S02]  /*0200*/  USHF.L.U32 UR7, UR6, 0xb, URZ ;  /* 0x0000000b06077899 */ /* 0x000fe4000800063f */
[----:B------:R-:W-:Y:S02]  /*0210*/  USHF.L.U32 UR6, UR6, 0x1, URZ ;  /* 0x0000000106067899 */ /* 0x000fe4000800063f */
[----:B0-----:R-:W-:Y:S02]  /*0220*/  ULEA UR8, UR8, UR4, 0x18 ;  /* 0x0000000408087291 */ /* 0x001fe4000f8ec03f */
[----:B------:R-:W-:-:S04]  /*0230*/  UIADD3 UR4, -UR5, 0x100000, URZ ;  /* 0x0010000005047890 */ /* 0x000fc8000fffe13f */
[----:B------:R-:W-:Y:S02]  /*0240*/  USHF.L.U32 UR5, UR4, 0xb, URZ ;  /* 0x0000000b04057899 */ /* 0x000fe4000800063f */
[----:B------:R-:W-:Y:S01]  /*0250*/  USHF.L.U32 UR4, UR4, 0x1, URZ ;  /* 0x0000000104047899 */ /* 0x000fe2000800063f */
[----:B------:R-:W0:Y:S11]  /*0260*/  FENCE.VIEW.ASYNC.S ;  /* 0x00000000000073c6 */ /* 0x000e360000000000 */
[----:B0-----:R0:W1:Y:S01]  /*0270*/  SYNCS.EXCH.64 URZ, [UR8], UR4 ;  /* 0x00000004083f75b2 */ /* 0x0010620008000100 */
[----:B------:R0:W2:Y:S01]  /*0280*/  SYNCS.EXCH.64 URZ, [UR8+0x48], UR6 ;  /* 0x00004806083f75b2 */ /* 0x0000a20008000100 */
[----:B------:R0:W3:Y:S01]  /*0290*/  SYNCS.EXCH.64 URZ, [UR8+0x8], UR4 ;  /* 0x00000804083f75b2 */ /* 0x0000e20008000100 */
[----:B------:R0:W4:Y:S01]  /*02a0*/  SYNCS.EXCH.64 URZ, [UR8+0x50], UR6 ;  /* 0x00005006083f75b2 */ /* 0x0001220008000100 */
[----:B------:R0:W0:Y:S01]  /*02b0*/  SYNCS.EXCH.64 URZ, [UR8+0x10], UR4 ;  /* 0x00001004083f75b2 */ /* 0x0000220008000100 */
        /* <DEDUP_REMOVED lines=13> */
[----:B------:R-:W-:Y:S01]  /*0390*/  NOP ;  /* 0x0000000000007918 */ /* 0x000fe20000000000 */
.L_x_3:
[----:B0-----:R-:W-:Y:S05]  /*03a0*/  BSYNC B0 ;  /* 0x0000000000007941 */ /* 0x001fea0003800000 */
.L_x_2:
[----:B------:R-:W0:Y:S01]  /*03b0*/  SHFL.IDX PT, R12, R0, RZ, 0x1f ;  /* 0x00001fff000c7589 */ /* 0x000e2200000e0000 */
[----:B------:R-:W-:Y:S01]  /*03c0*/  LEA.HI R3, R3, R4, RZ, 0x7 ;  /* 0x0000000403037211 */ /* 0x000fe200078f38ff */
[----:B------:R-:W5:Y:S01]  /*03d0*/  S2UR UR12, SR_CTAID.X ;  /* 0x00000000000c79c3 */ /* 0x000f620000002500 */
[----:B------:R-:W-:Y:S01]  /*03e0*/  ELECT P0, URZ, PT ;  /* 0x00000000003f782f */ /* 0x000fe20003800000 */
[----:B------:R1:W2:Y:S01]  /*03f0*/  SHFL.IDX PT, R11, R0, RZ, 0x1f ;  /* 0x00001fff000b7589 */ /* 0x0002a200000e0000 */
[----:B------:R-:W-:Y:S02]  /*0400*/  LOP3.LUT R3, R3, 0xffffff80, RZ, 0xc0, !PT ;  /* 0xffffff8003037812 */ /* 0x000fe400078ec0ff */
[----:B------:R-:W-:Y:S01]  /*0410*/  ELECT P1, URZ, PT ;  /* 0x00000000003f782f */ /* 0x000fe20003820000 */
[----:B------:R-:W-:Y:S01]  /*0420*/  NOP ;  /* 0x0000000000007918 */ /* 0x000fe20000000000 */
[----:B------:R-:W3:Y:S01]  /*0430*/  S2R R6, SR_CTAID.Y ;  /* 0x0000000000067919 */ /* 0x000ee20000002600 */
[----:B------:R-:W-:Y:S01]  /*0440*/  ULDC UR4, c[0x0][0x150] ;  /* 0x0000540000047ab9 */ /* 0x000fe20000000800 */
[----:B------:R-:W-:Y:S01]  /*0450*/  IMAD.IADD R5, R4, 0x1, -R3 ;  /* 0x0000000104057824 */ /* 0x000fe200078e0a03 */
[----:B------:R-:W4:Y:S01]  /*0460*/  LDC R25, c[0x0][0x148] ;  /* 0x00005200ff197b82 */ /* 0x000f220000000800 */
[----:B-1----:R-:W-:Y:S01]  /*0470*/  SHF.R.S32.HI R0, RZ, 0x1f, R9 ;  /* 0x0000001fff007819 */ /* 0x002fe20000011409 */
[----:B------:R-:W1:Y:S01]  /*0480*/  SHFL.IDX PT, R15, R7, RZ, 0x1f ;  /* 0x00001fff070f7589 */ /* 0x000e6200000e0000 */
[----:B------:R-:W-:Y:S01]  /*0490*/  UMOV UR11, 0x80 ;  /* 0x00000080000b7882 */ /* 0x000fe20000000000 */
[----:B------:R-:W-:Y:S01]  /*04a0*/  SHF.R.S32.HI R20, RZ, 0x1f, R5 ;  /* 0x0000001fff147819 */ /* 0x000fe20000011405 */
[----:B------:R-:W-:Y:S01]  /*04b0*/  NOP ;  /* 0x0000000000007918 */ /* 0x000fe20000000000 */
[----:B------:R-:W-:Y:S01]  /*04c0*/  LEA.HI R0, R0, R9, RZ, 0x2 ;  /* 0x0000000900007211 */ /* 0x000fe200078f10ff */
[----:B------:R-:W-:Y:S01]  /*04d0*/  VIADD R35, R8, 0xffffffff ;  /* 0xffffffff08237836 */ /* 0x000fe20000000000 */
[----:B------:R-:W-:Y:S01]  /*04e0*/  LEA.HI R3, R20, R5, RZ, 0x3 ;  /* 0x0000000514037211 */ /* 0x000fe200078f18ff */
[----:B------:R-:W1:Y:S01]  /*04f0*/  LDC R13, c[0x0][0x140] ;  /* 0x00005000ff0d7b82 */ /* 0x000e620000000800 */
[----:B------:R-:W-:-:S02]  /*0500*/  LOP3.LUT R0, R0, 0x3ffffffc, RZ, 0xc0, !PT ;  /* 0x3ffffffc00007812 */ /* 0x000fc400078ec0ff */
[--C-:B------:R-:W-:Y:S02]  /*0510*/  SHF.R.S32.HI R10, RZ, 0x3, R3.reuse ;  /* 0x00000003ff0a7819 */ /* 0x100fe40000011403 */
[----:B------:R-:W-:Y:S01]  /*0520*/  SHF.R.S32.HI R3, RZ, 0x1f, R3 ;  /* 0x0000001fff037819 */ /* 0x000fe20000011403 */
[----:B------:R-:W-:Y:S01]  /*0530*/  IMAD.IADD R0, R9, 0x1, -R0 ;  /* 0x0000000109007824 */ /* 0x000fe200078e0a00 */
[----:B0-----:R-:W-:Y:S02]  /*0540*/  ISETP.NE.OR P0, PT, R12, RZ, !P0 ;  /* 0x000000ff0c00720c */ /* 0x001fe40004705670 */
[----:B------:R-:W-:Y:S01]  /*0550*/  LEA.HI R3, R3, R10, RZ, 0x2 ;  /* 0x0000000a03037211 */ /* 0x000fe200078f10ff */
[----:B------:R-:W0:Y:S01]  /*0560*/  LDC R12, c[0x0][0x144] ;  /* 0x00005100ff0c7b82 */ /* 0x000e220000000800 */
[----:B--2---:R-:W-:Y:S02]  /*0570*/  ISETP.NE.OR P1, PT, R11, RZ, !P1 ;  /* 0x000000ff0b00720c */ /* 0x004fe40004f25670 */
[----:B------:R-:W-:-:S02]  /*0580*/  LOP3.LUT R11, R3, 0xfffffffc, RZ, 0xc0, !PT ;  /* 0xfffffffc030b7812 */ /* 0x000fc400078ec0ff */
[----:B------:R-:W-:Y:S02]  /*0590*/  SHF.R.S32.HI R3, RZ, 0x1f, R2 ;  /* 0x0000001fff037819 */ /* 0x000fe40000011402 */
[----:B------:R-:W-:Y:S01]  /*05a0*/  ISETP.GE.U32.AND P5, PT, R35, 0x2, PT ;  /* 0x000000022300780c */ /* 0x000fe20003fa6070 */
[----:B------:R-:W-:Y:S01]  /*05b0*/  IMAD.IADD R11, R10, 0x1, -R11 ;  /* 0x000000010a0b7824 */ /* 0x000fe200078e0a0b */
[----:B-----5:R-:W-:Y:S01]  /*05c0*/  I2FP.F32.U32 R10, UR12 ;  /* 0x0000000c000a7c45 */ /* 0x020fe20008201000 */
[----:B------:R-:W-:Y:S01]  /*05d0*/  VOTEU.ALL UP0, P0 ;  /* 0x00000000003f7886 */ /* 0x000fe20000000000 */
[----:B---3--:R-:W-:Y:S01]  /*05e0*/  I2FP.F32.U32 R9, R6 ;  /* 0x0000000600097245 */ /* 0x008fe20000201000 */
[----:B------:R-:W-:Y:S01]  /*05f0*/  IMAD R0, R0, 0x4, R11 ;  /* 0x0000000400007824 */ /* 0x000fe200078e020b */
[----:B------:R-:W-:Y:S01]  /*0600*/  LEA.HI R3, R3, R2, RZ, 0x2 ;  /* 0x0000000203037211 */ /* 0x000fe200078f10ff */
[----:B------:R-:W-:Y:S01]  /*0610*/  VOTEU.ALL UP1, P1 ;  /* 0x00000000003f7886 */ /* 0x000fe20000820000 */
[----:B------:R-:W-:Y:S01]  /*0620*/  FMUL R10, R10, UR4 ;  /* 0x000000040a0a7c20 */ /* 0x000fe20008400000 */
[----:B------:R-:W2:Y:S01]  /*0630*/  @!UP0 S2UR UR7, SR_CgaCtaId ;  /* 0x00000000000789c3 */ /* 0x000ea20000008800 */
[----:B------:R-:W-:Y:S01]  /*0640*/  ULDC UR4, c[0x0][0x154] ;  /* 0x0000550000047ab9 */ /* 0x000fe20000000800 */
[----:B------:R-:W-:Y:S01]  /*0650*/  LOP3.LUT R3, R3, 0xfffffffc, RZ, 0xc0, !PT ;  /* 0xfffffffc03037812 */ /* 0x000fe200078ec0ff */
[----:B------:R-:W-:Y:S01]  /*0660*/  FMUL R9, R9, UR4 ;  /* 0x0000000409097c20 */ /* 0x000fe20008400000 */
[----:B------:R-:W-:Y:S01]  /*0670*/  UMOV UR4, 0x20 ;  /* 0x0000002000047882 */ /* 0x000fe20000000000 */
[----:B------:R-:W3:Y:S01]  /*0680*/  F2I.U32.TRUNC.NTZ R10, R10 ;  /* 0x0000000a000a7305 */ /* 0x000ee2000020f000 */
[----:B------:R-:W-:Y:S01]  /*0690*/  @!UP0 UMOV UR6, 0x400 ;  /* 0x0000040000068882 */ /* 0x000fe20000000000 */
[----:B------:R-:W-:Y:S01]  /*06a0*/  IMAD.IADD R14, R2, 0x1, -R3 ;  /* 0x00000001020e7824 */ /* 0x000fe200078e0a03 */
[----:B------:R-:W5:Y:S01]  /*06b0*/  @!UP1 S2UR UR10, SR_CgaCtaId ;  /* 0x00000000000a99c3 */ /* 0x000f620000008800 */
[----:B------:R-:W-:Y:S01]  /*06c0*/  IMAD.SHL.U32 R3, R0, 0x4, RZ ;  /* 0x0000000400037824 */ /* 0x000fe200078e00ff */
[----:B------:R-:W-:-:S04]  /*06d0*/  @!UP0 UIADD3 UR4, -UR4, 0x100000, URZ ;  /* 0x0010000004048890 */ /* 0x000fc8000fffe13f */
[----:B------:R-:W-:Y:S02]  /*06e0*/  @!UP0 USHF.L.U32 UR5, UR4, 0xb, URZ ;  /* 0x0000000b04058899 */ /* 0x000fe4000800063f */
[----:B------:R-:W-:Y:S01]  /*06f0*/  @!UP0 USHF.L.U32 UR4, UR4, 0x1, URZ ;  /* 0x0000000104048899 */ /* 0x000fe2000800063f */
[----:B-1----:R-:W-:Y:S01]  /*0700*/  ISETP.EQ.U32.AND P3, PT, R13, 0x1, PT ;  /* 0x000000010d00780c */ /* 0x002fe20003f62070 */
[----:B------:R-:W-:Y:S01]  /*0710*/  @!UP1 UMOV UR9, 0x400 ;  /* 0x0000040000099882 */ /* 0x000fe20000000000 */
[----:B------:R-:W1:Y:S01]  /*0720*/  F2I.U32.TRUNC.NTZ R9, R9 ;  /* 0x0000000900097305 */ /* 0x000e62000020f000 */
[----:B------:R-:W-:Y:S01]  /*0730*/  LOP3.LUT R88, R0, 0xc, R3, 0x78, !PT ;  /* 0x0000000c00587812 */ /* 0x000fe200078e7803 */
[----:B------:R-:W-:Y:S01]  /*0740*/  VOTEU.ALL UP2, P1 ;  /* 0x00000000003f7886 */ /* 0x000fe20000840000 */
[----:B------:R-:W-:Y:S01]  /*0750*/  VOTEU.ALL UP3, P1 ;  /* 0x00000000003f7886 */ /* 0x000fe20000860000 */
[----:B------:R-:W-:Y:S01]  /*0760*/  VOTEU.ALL UP4, P1 ;  /* 0x00000000003f7886 */ /* 0x000fe20000880000 */
[----:B------:R-:W-:Y:S01]  /*0770*/  VOTEU.ALL UP5, P1 ;  /* 0x00000000003f7886 */ /* 0x000fe200008a0000 */
[----:B------:R-:W-:Y:S01]  /*0780*/  ISETP.NE.AND P1, PT, R14, 0x3, PT ;  /* 0x000000030e00780c */ /* 0x000fe20003f25270 */
[----:B---3--:R-:W-:Y:S01]  /*0790*/  IMAD.MOV R21, RZ, RZ, -R10 ;  /* 0x000000ffff157224 */ /* 0x008fe200078e0a0a */
[----:B------:R-:W-:-:S02]  /*07a0*/  R2UR UR43, R15 ;  /* 0x000000000f2b72ca */ /* 0x000fc400000e0000 */
[----:B------:R-:W-:Y:S01]  /*07b0*/  ISETP.EQ.OR P1, PT, R14, RZ, !P1 ;  /* 0x000000ff0e00720c */ /* 0x000fe20004f22670 */
[----:B--2---:R-:W-:Y:S01]  /*07c0*/  @!UP0 ULEA UR8, UR7, UR6, 0x18 ;  /* 0x0000000607088291 */ /* 0x004fe2000f8ec03f */
[----:B0-----:R-:W-:Y:S01]  /*07d0*/  IMAD R21, R12, R21, UR12 ;  /* 0x0000000c0c157e24 */ /* 0x001fe2000f8e0215 */
[----:B------:R-:W-:-:S04]  /*07e0*/  @!UP1 UIADD3 UR6, -UR11, 0x100000, URZ ;  /* 0x001000000b069890 */ /* 0x000fc8000fffe13f */
[----:B------:R-:W-:Y:S02]  /*07f0*/  @!UP1 USHF.L.U32 UR7, UR6, 0xb, URZ ;  /* 0x0000000b06079899 */ /* 0x000fe4000800063f */
[----:B------:R-:W-:Y:S01]  /*0800*/  @!UP1 USHF.L.U32 UR6, UR6, 0x1, URZ ;  /* 0x0000000106069899 */ /* 0x000fe2000800063f */
[C---:B------:R-:W-:Y:S01]  /*0810*/  ISETP.EQ.AND P1, PT, R8.reuse, RZ, P1 ;  /* 0x000000ff0800720c */ /* 0x040fe20000f22270 */
[----:B-1----:R-:W-:Y:S01]  /*0820*/  IMAD.MOV R24, RZ, RZ, -R9 ;  /* 0x000000ffff187224 */ /* 0x002fe200078e0a09 */
[----:B------:R-:W-:Y:S01]  /*0830*/  VOTEU.ALL UP0, P0 ;  /* 0x00000000003f7886 */ /* 0x000fe20000000000 */
[----:B------:R-:W-:Y:S01]  /*0840*/  ISETP.NE.AND P2, PT, R8, RZ, PT ;  /* 0x000000ff0800720c */ /* 0x000fe20003f45270 */
[----:B-----5:R-:W-:Y:S01]  /*0850*/  @!UP1 ULEA UR9, UR10, UR9, 0x18 ;  /* 0x000000090a099291 */ /* 0x020fe2000f8ec03f */
[----:B----4-:R-:W-:Y:S01]  /*0860*/  IMAD R3, R25, R24, R6 ;  /* 0x0000001819037224 */ /* 0x010fe200078e0206 */
[----:B------:R-:W-:Y:S01]  /*0870*/  VOTEU.ALL UP1, P0 ;  /* 0x00000000003f7886 */ /* 0x000fe20000020000 */
[----:B------:R-:W-:Y:S01]  /*0880*/  LOP3.LUT P0, RZ, R5, 0x7, RZ, 0xc0, !PT ;  /* 0x0000000705ff7812 */ /* 0x000fe2000780c0ff */
[----:B------:R-:W0:Y:S02]  /*0890*/  FENCE.VIEW.ASYNC.S ;  /* 0x00000000000073c6 */ /* 0x000e240000000000 */
[----:B0-----:R0:W1:Y:S01]  /*08a0*/  @!UP0 SYNCS.EXCH.64 URZ, [UR8+0xc0], UR4 ;  /* 0x0000c004083f85b2 */ /* 0x0010620008000100 */
[----:B------:R-:W-:-:S02]  /*08b0*/  SEL R23, RZ, 0x1, !P1 ;  /* 0x00000001ff177807 */ /* 0x000fc40004800000 */
[----:B------:R-:W-:Y:S02]  /*08c0*/  ISETP.NE.AND P4, PT, R3, R88, PT ;  /* 0x000000580300720c */ /* 0x000fe40003f85270 */
[----:B------:R-:W-:Y:S02]  /*08d0*/  ISETP.LT.U32.AND P0, PT, R88, 0x4, !P0 ;  /* 0x000000045800780c */ /* 0x000fe40004701070 */
[----:B------:R-:W-:Y:S02]  /*08e0*/  ISETP.EQ.OR P4, PT, R21, RZ, !P4 ;  /* 0x000000ff1500720c */ /* 0x000fe40006782670 */
[----:B------:R-:W-:Y:S02]  /*08f0*/  SEL R23, R23, 0x2, P5 ;  /* 0x0000000217177807 */ /* 0x000fe40002800000 */
[----:B------:R-:W-:-:S04]  /*0900*/  PLOP3.LUT P0, PT, P0, P4, PT, 0x80, 0x0 ;  /* 0x000000000000781c */ /* 0x000fc80000709070 */
[----:B------:R-:W-:Y:S01]  /*0910*/  P2R R103, PR, RZ, 0x1 ;  /* 0x00000001ff677803 */ /* 0x000fe20000000000 */
[----:B------:R0:W2:Y:S01]  /*0920*/  @!UP1 SYNCS.EXCH.64 URZ, [UR8+0xc8], UR4 ;  /* 0x0000c804083f95b2 */ /* 0x0000a20008000100 */
[----:B------:R-:W-:Y:S01]  /*0930*/  NOP ;  /* 0x0000000000007918 */ /* 0x000fe20000000000 */
[----:B------:R0:W3:Y:S01]  /*0940*/  @!UP2 SYNCS.EXCH.64 URZ, [UR9+0xa0], UR6 ;  /* 0x0000a006093fa5b2 */ /* 0x0000e20008000100 */
[----:B------:R0:W4:Y:S01]  /*0950*/  @!UP3 SYNCS.EXCH.64 URZ, [UR9+0xa8], UR6 ;  /* 0x0000a806093fb5b2 */ /* 0x0001220008000100 */
[----:B------:R0:W0:Y:S01]  /*0960*/  @!UP4 SYNCS.EXCH.64 URZ, [UR9+0xb0], UR6 ;  /* 0x0000b006093fc5b2 */ /* 0x0000220008000100 */
[----:B------:R0:W0:Y:S01]  /*0970*/  @!UP5 SYNCS.EXCH.64 URZ, [UR9+0xb8], UR6 ;  /* 0x0000b806093fd5b2 */ /* 0x0000220008000100 */
[----:B------:R-:W-:Y:S01]  /*0980*/  NOP ;  /* 0x0000000000007918 */ /* 0x000fe20000000000 */
[----:B------:R-:W-:Y:S05]  /*0990*/  @!P3 BRA `(.L_x_4) ;  /* 0x000000000008b947 */ /* 0x000fea0003800000 */
[----:B01234-:R-:W-:Y:S01]  /*09a0*/  UCGABAR_ARV ;  /* 0x00000000000079c7 */ /* 0x01ffe20008000000 */
[----:B------:R-:W-:Y:S05]  /*09b0*/  BRA `(.L_x_5) ;  /* 0x0000000000047947 */ /* 0x000fea0003800000 */
.L_x_4:
[----:B01234-:R-:W-:Y:S01]  /*09c0*/  NOP ;  /* 0x0000000000007918 */ /* 0x01ffe20000000000 */
.L_x_5:
[----:B------:R-:W-:Y:S01]  /*09d0*/  ULDC.64 UR4, c[0x0][0x598] ;  /* 0x0001660000047ab9 */ /* 0x000fe20000000a00 */
[----:B------:R-:W-:Y:S01]  /*09e0*/  ULDC.64 UR36, c[0x0][0x208] ;  /* 0x0000820000247ab9 */ /* 0x000fe20000000a00 */
[----:B------:R-:W-:-:S04]  /*09f0*/  ISETP.NE.U32.AND P0, PT, RZ, UR4, PT ;  /* 0x00000004ff007c0c */ /* 0x000fc8000bf05070 */
[----:B------:R-:W-:-:S13]  /*0a00*/  ISETP.NE.AND.EX P0, PT, RZ, UR5, PT, P0 ;  /* 0x00000005ff007c0c */ /* 0x000fda000bf05300 */
[----:B------:R-:W-:Y:S05]  /*0a10*/  @!P0 BRA `(.L_x_6) ;  /* 0x00000000001c8947 */ /* 0x000fea0003800000 */
[----:B------:R-:W0:Y:S02]  /*0a20*/  LDC.64 R2, c[0x0][0x598] ;  /* 0x00016600ff027b82 */ /* 0x000e240000000a00 */
[----:B0-----:R-:W2:Y:S02]  /*0a30*/  LDG.E.64 R2, desc[UR36][R2.64] ;  /* 0x0000002402027981 */ /* 0x001ea4000c1e1b00 */
[----:B--2---:R-:W-:-:S04]  /*0a40*/  ISETP.NE.U32.AND P0, PT, R2, RZ, PT ;  /* 0x000000ff0200720c */ /* 0x004fc80003f05070 */
[----:B------:R-:W-:-:S13]  /*0a50*/  ISETP.NE.AND.EX P0, PT, R3, RZ, PT, P0 ;  /* 0x000000ff0300720c */ /* 0x000fda0003f05300 */
[----:B------:R-:W-:Y:S05]  /*0a60*/  @!P0 BRA `(.L_x_6) ;  /* 0x0000000000088947 */ /* 0x000fea0003800000 */
[----:B------:R0:W5:Y:S01]  /*0a70*/  LD.E R89, desc[UR36][R2.64] ;  /* 0x0000002402597980 */ /* 0x000162000c101900 */
[----:B------:R-:W-:Y:S05]  /*0a80*/  BRA `(.L_x_7) ;  /* 0x0000000000247947 */ /* 0x000fea0003800000 */
.L_x_6:
[----:B------:R-:W-:Y:S02]  /*0a90*/  ULDC.64 UR4, c[0x0][0x588] ;  /* 0x0001620000047ab9 */ /* 0x000fe40000000a00 */
[----:B------:R-:W-:-:S04]  /*0aa0*/  ISETP.NE.U32.AND P0, PT, RZ, UR4, PT ;  /* 0x00000004ff007c0c */ /* 0x000fc8000bf05070 */
[----:B------:R-:W-:-:S13]  /*0ab0*/  ISETP.NE.AND.EX P0, PT, RZ, UR5, PT, P0 ;  /* 0x00000005ff007c0c */ /* 0x000fda000bf05300 */
[----:B------:R-:W-:Y:S05]  /*0ac0*/  @!P0 BRA `(.L_x_8) ;  /* 0x00000000000c8947 */ /* 0x000fea0003800000 */
[----:B------:R-:W0:Y:S02]  /*0ad0*/  LDC.64 R2, c[0x0][0x588] ;  /* 0x00016200ff027b82 */ /* 0x000e240000000a00 */
[----:B0-----:R1:W5:Y:S01]  /*0ae0*/  LDG.E R89, desc[UR36][R2.64] ;  /* 0x0000002402597981 */ /* 0x001362000c1e1900 */
[----:B------:R-:W-:Y:S05]  /*0af0*/  BRA `(.L_x_7) ;  /* 0x0000000000087947 */ /* 0x000fea0003800000 */
.L_x_8:
[----:B------:R-:W-:Y:S02]  /*0b00*/  ULDC UR4, c[0x0][0x580] ;  /* 0x0001600000047ab9 */ /* 0x000fe40000000800 */
[----:B------:R-:W-:-:S07]  /*0b10*/  IMAD.U32 R89, RZ, RZ, UR4 ;  /* 0x00000004ff597e24 */ /* 0x000fce000f8e00ff */
.L_x_7:
[----:B------:R-:W-:Y:S02]  /*0b20*/  ULDC.64 UR4, c[0x0][0x5a0] ;  /* 0x0001680000047ab9 */ /* 0x000fe40000000a00 */
[----:B------:R-:W-:-:S04]  /*0b30*/  ISETP.NE.U32.AND P0, PT, RZ, UR4, PT ;  /* 0x00000004ff007c0c */ /* 0x000fc8000bf05070 */
[----:B------:R-:W-:-:S13]  /*0b40*/  ISETP.NE.AND.EX P0, PT, RZ, UR5, PT, P0 ;  /* 0x00000005ff007c0c */ /* 0x000fda000bf05300 */
[----:B------:R-:W-:Y:S05]  /*0b50*/  @!P0 BRA `(.L_x_9) ;  /* 0x00000000001c8947 */ /* 0x000fea0003800000 */
[----:B01----:R-:W0:Y:S02]  /*0b60*/  LDC.64 R2, c[0x0][0x5a0] ;  /* 0x00016800ff027b82 */ /* 0x003e240000000a00 */
[----:B0-----:R-:W2:Y:S02]  /*0b70*/  LDG.E.64 R2, desc[UR36][R2.64] ;  /* 0x0000002402027981 */ /* 0x001ea4000c1e1b00 */
[----:B--2---:R-:W-:-:S04]  /*0b80*/  ISETP.NE.U32.AND P0, PT, R2, RZ, PT ;  /* 0x000000ff0200720c */ /* 0x004fc80003f05070 */
[----:B------:R-:W-:-:S13]  /*0b90*/  ISETP.NE.AND.EX P0, PT, R3, RZ, PT, P0 ;  /* 0x000000ff0300720c */ /* 0x000fda0003f05300 */
[----:B------:R-:W-:Y:S05]  /*0ba0*/  @!P0 BRA `(.L_x_9) ;  /* 0x0000000000088947 */ /* 0x000fea0003800000 */
[----:B------:R0:W5:Y:S01]  /*0bb0*/  LD.E R90, desc[UR36][R2.64] ;  /* 0x00000024025a7980 */ /* 0x000162000c101900 */
[----:B------:R-:W-:Y:S05]  /*0bc0*/  BRA `(.L_x_10) ;  /* 0x0000000000247947 */ /* 0x000fea0003800000 */
.L_x_9:
[----:B------:R-:W-:Y:S02]  /*0bd0*/  ULDC.64 UR4, c[0x0][0x590] ;  /* 0x0001640000047ab9 */ /* 0x000fe40000000a00 */
[----:B------:R-:W-:-:S04]  /*0be0*/  ISETP.NE.U32.AND P0, PT, RZ, UR4, PT ;  /* 0x00000004ff007c0c */ /* 0x000fc8000bf05070 */
[----:B------:R-:W-:-:S13]  /*0bf0*/  ISETP.NE.AND.EX P0, PT, RZ, UR5, PT, P0 ;  /* 0x00000005ff007c0c */ /* 0x000fda000bf05300 */
[----:B------:R-:W-:Y:S05]  /*0c00*/  @!P0 BRA `(.L_x_11) ;  /* 0x00000000000c8947 */ /* 0x000fea0003800000 */
[----:B------:R-:W2:Y:S02]  /*0c10*/  LDC.64 R90, c[0x0][0x590] ;  /* 0x00016400ff5a7b82 */ /* 0x000ea40000000a00 */
[----:B--2---:R2:W5:Y:S01]  /*0c20*/  LDG.E R90, desc[UR36][R90.64] ;  /* 0x000000245a5a7981 */ /* 0x004562000c1e1900 */
[----:B------:R-:W-:Y:S05]  /*0c30*/  BRA `(.L_x_10) ;  /* 0x0000000000087947 */ /* 0x000fea0003800000 */
.L_x_11:
[----:B------:R-:W-:Y:S02]  /*0c40*/  ULDC UR4, c[0x0][0x584] ;  /* 0x0001610000047ab9 */ /* 0x000fe40000000800 */
[----:B------:R-:W-:-:S07]  /*0c50*/  IMAD.U32 R90, RZ, RZ, UR4 ;  /* 0x00000004ff5a7e24 */ /* 0x000fce000f8e00ff */
.L_x_10:
[----:B01----:R-:W0:Y:S01]  /*0c60*/  LDC R2, c[0x0][0x65c] ;  /* 0x00019700ff027b82 */ /* 0x003e220000000800 */
[----:B------:R-:W-:Y:S01]  /*0c70*/  ULDC UR6, c[0x0][0x28c] ;  /* 0x0000a30000067ab9 */ /* 0x000fe20000000800 */
[----:B------:R-:W-:Y:S01]  /*0c80*/  ISETP.NE.AND P0, PT, R8, 0x2, PT ;  /* 0x000000020800780c */ /* 0x000fe20003f05270 */
[----:B------:R-:W-:Y:S01]  /*0c90*/  UIADD3 UR6, UR6, 0x3f, URZ ;  /* 0x0000003f06067890 */ /* 0x000fe2000fffe03f */
[----:B------:R-:W-:Y:S01]  /*0ca0*/  IMAD.U32 R8, RZ, RZ, UR12 ;  /* 0x0000000cff087e24 */ /* 0x000fe2000f8e00ff */
[----:B------:R-:W-:Y:S01]  /*0cb0*/  UMOV UR38, URZ ;  /* 0x0000003f00267c82 */ /* 0x000fe20008000000 */
[----:B------:R-:W-:Y:S01]  /*0cc0*/  UMOV UR39, URZ ;  /* 0x0000003f00277c82 */ /* 0x000fe20008000000 */
[----:B------:R-:W-:Y:S01]  /*0cd0*/  USHF.R.S32.HI UR7, URZ, 0x1f, UR6 ;  /* 0x0000001f3f077899 */ /* 0x000fe20008011406 */
[----:B------:R-:W-:-:S03]  /*0ce0*/  ULDC.64 UR8, c[0x0][0x650] ;  /* 0x0001940000087ab9 */ /* 0x000fc60000000a00 */
[----:B------:R-:W-:-:S04]  /*0cf0*/  ULEA.HI UR7, UR7, UR6, URZ, 0x6 ;  /* 0x0000000607077291 */ /* 0x000fc8000f8f303f */
[----:B------:R-:W-:Y:S01]  /*0d00*/  USHF.R.S32.HI UR40, URZ, 0x6, UR7 ;  /* 0x000000063f287899 */ /* 0x000fe20008011407 */
[----:B0-----:R-:W-:-:S13]  /*0d10*/  ISETP.NE.AND P1, PT, R2, 0x1, PT ;  /* 0x000000010200780c */ /* 0x001fda0003f25270 */
[----:B------:R-:W0:Y:S01]  /*0d20*/  @P1 LDC R17, c[0x0][0x10] ;  /* 0x00000400ff111b82 */ /* 0x000e220000000800 */
[----:B------:R-:W-:Y:S02]  /*0d30*/  @P1 IMAD.MOV.U32 R7, RZ, RZ, RZ ;  /* 0x000000ffff071224 */ /* 0x000fe400078e00ff */
[----:B------:R-:W-:-:S05]  /*0d40*/  @P1 IMAD.MOV.U32 R9, RZ, RZ, RZ ;  /* 0x000000ffff091224 */ /* 0x000fca00078e00ff */
[----:B------:R-:W1:Y:S01]  /*0d50*/  @!P1 LDC R3, c[0x0][0xc] ;  /* 0x00000300ff039b82 */ /* 0x000e620000000800 */
[----:B------:R-:W-:Y:S01]  /*0d60*/  ULDC UR4, c[0x0][0xc] ;  /* 0x0000030000047ab9 */ /* 0x000fe20000000800 */
[----:B------:R-:W-:Y:S02]  /*0d70*/  ULDC UR5, c[0x0][0x10] ;  /* 0x0000040000057ab9 */ /* 0x000fe40000000800 */
[----:B------:R-:W-:-:S04]  /*0d80*/  UIMAD.WIDE.U32 UR4, UR4, UR5, URZ ;  /* 0x00000005040472a5 */ /* 0x000fc8000f8e003f */
[----:B------:R-:W3:Y:S01]  /*0d90*/  LDC R0, c[0x0][0x14] ;  /* 0x00000500ff007b82 */ /* 0x000ee20000000800 */
[----:B0-----:R-:W-:-:S04]  /*0da0*/  @P1 IMAD.WIDE.U32 R16, R17, UR12, R6 ;  /* 0x0000000c11101c25 */ /* 0x001fc8000f8e0006 */
[----:B------:R-:W-:Y:S02]  /*0db0*/  @P1 IMAD.IADD R17, R17, 0x1, R9 ;  /* 0x0000000111111824 */ /* 0x000fe400078e0209 */
[----:B------:R-:W-:Y:S02]  /*0dc0*/  IMAD.MOV.U32 R9, RZ, RZ, RZ ;  /* 0x000000ffff097224 */ /* 0x000fe400078e00ff */
[----:B-1----:R-:W-:-:S04]  /*0dd0*/  @!P1 IMAD.WIDE.U32 R8, R6, R3, R8 ;  /* 0x0000000306089225 */ /* 0x002fc800078e0008 */
[----:B------:R-:W-:Y:S02]  /*0de0*/  @!P1 IMAD.MOV.U32 R16, RZ, RZ, R8 ;  /* 0x000000ffff109224 */ /* 0x000fe400078e0008 */
[----:B---3--:R-:W-:-:S04]  /*0df0*/  IMAD.WIDE.U32 R10, R0, UR4, RZ ;  /* 0x00000004000a7c25 */ /* 0x008fc8000f8e00ff */
[----:B------:R-:W-:Y:S01]  /*0e00*/  IMAD R3, R0, UR5, RZ ;  /* 0x0000000500037c24 */ /* 0x000fe2000f8e02ff */
[----:B------:R0:W-:Y:S01]  /*0e10*/  STL.64 [R1], R10 ;  /* 0x0000000a01007387 */ /* 0x0001e20000100a00 */
[----:B------:R-:W-:Y:S02]  /*0e20*/  @!P1 IMAD.MOV.U32 R17, RZ, RZ, R9 ;  /* 0x000000ffff119224 */ /* 0x000fe400078e0009 */
[----:B------:R-:W-:Y:S01]  /*0e30*/  IMAD.IADD R0, R11, 0x1, R3 ;  /* 0x000000010b007824 */ /* 0x000fe200078e0203 */
[----:B------:R-:W-:Y:S06]  /*0e40*/  @P0 BRA `(.L_x_12) ;  /* 0x0000000000200947 */ /* 0x000fec0003800000 */
[----:B------:R-:W-:Y:S01]  /*0e50*/  UISETP.GE.U32.AND UP0, UPT, UR40, 0x9, UPT ;  /* 0x000000092800788c */ /* 0x000fe2000bf06070 */
[----:B------:R-:W-:Y:S01]  /*0e60*/  IADD3 R16, P0, R16, R10, RZ ;  /* 0x0000000a10107210 */ /* 0x000fe20007f1e0ff */
[----:B------:R-:W-:Y:S01]  /*0e70*/  UIMAD.WIDE.U32 UR4, UR40, 0x38e38e39, URZ ;  /* 0x38e38e39280478a5 */ /* 0x000fe2000f8e003f */
[----:B------:R-:W-:-:S03]  /*0e80*/  UMOV UR39, URZ ;  /* 0x0000003f00277c82 */ /* 0x000fc60008000000 */
[----:B------:R-:W-:Y:S01]  /*0e90*/  USHF.R.U32.HI UR4, URZ, 0x1, UR5 ;  /* 0x000000013f047899 */ /* 0x000fe20008011605 */
[----:B------:R-:W-:-:S03]  /*0ea0*/  IMAD.X R17, R0, 0x1, R17, P0 ;  /* 0x0000000100117824 */ /* 0x000fc600000e0611 */
[----:B------:R-:W-:Y:S02]  /*0eb0*/  UIMAD UR38, UR4, -0x9, UR40 ;  /* 0xfffffff7042678a4 */ /* 0x000fe4000f8e0228 */
[----:B------:R-:W-:-:S12]  /*0ec0*/  @UP0 ULOP3.LUT UR39, UR4, 0x1, URZ, 0xc0, !UPT ;  /* 0x0000000104270892 */ /* 0x000fd8000f8ec03f */
.L_x_12:
[----:B------:R-:W-:Y:S01]  /*0ed0*/  ISETP.GE.U32.AND P0, PT, R16, UR8, PT ;  /* 0x0000000810007c0c */ /* 0x000fe2000bf06070 */
[----:B------:R-:W-:Y:S01]  /*0ee0*/  IMAD.MOV.U32 R22, RZ, RZ, -0x1 ;  /* 0xffffffffff167424 */ /* 0x000fe200078e00ff */
[----:B------:R-:W-:Y:S01]  /*0ef0*/  PRMT R3, RZ, 0x7610, R3 ;  /* 0x00007610ff037816 */ /* 0x000fe20000000003 */
[----:B------:R-:W-:Y:S01]  /*0f00*/  IMAD.MOV.U32 R18, RZ, RZ, -0x1 ;  /* 0xffffffffff127424 */ /* 0x000fe200078e00ff */
[----:B------:R-:W-:Y:S01]  /*0f10*/  ISETP.GE.U32.AND.EX P0, PT, R17, UR9, PT, P0 ;  /* 0x0000000911007c0c */ /* 0x000fe2000bf06100 */
[----:B------:R-:W-:-:S12]  /*0f20*/  IMAD.MOV.U32 R19, RZ, RZ, -0x1 ;  /* 0xffffffffff137424 */ /* 0x000fd800078e00ff */
[----:B------:R-:W-:Y:S05]  /*0f30*/  @P0 BRA `(.L_x_13) ;  /* 0x0000000400280947 */ /* 0x000fea0003800000 */
[----:B------:R-:W1:Y:S01]  /*0f40*/  LDC.64 R18, c[0x0][0x628] ;  /* 0x00018a00ff127b82 */ /* 0x000e620000000a00 */
[----:B------:R-:W-:Y:S02]  /*0f50*/  IMAD.MOV.U32 R8, RZ, RZ, R16 ;  /* 0x000000ffff087224 */ /* 0x000fe400078e0010 */
[----:B------:R-:W-:-:S05]  /*0f60*/  IMAD.MOV.U32 R9, RZ, RZ, R17 ;  /* 0x000000ffff097224 */ /* 0x000fca00078e0011 */
[----:B------:R-:W3:Y:S08]  /*0f70*/  LDC R22, c[0x0][0x630] ;  /* 0x00018c00ff167b82 */ /* 0x000ef00000000800 */
[----:B------:R-:W4:Y:S01]  /*0f80*/  LDC.64 R26, c[0x0][0x620] ;  /* 0x00018800ff1a7b82 */ /* 0x000f220000000a00 */
[----:B-1----:R-:W-:-:S04]  /*0f90*/  ISETP.NE.U32.AND P0, PT, R18, RZ, PT ;  /* 0x000000ff1200720c */ /* 0x002fc80003f05070 */
[----:B------:R-:W-:-:S13]  /*0fa0*/  ISETP.NE.AND.EX P0, PT, R19, RZ, PT, P0 ;  /* 0x000000ff1300720c */ /* 0x000fda0003f05300 */
[----:B---34-:R-:W-:Y:S05]  /*0fb0*/  @!P0 BRA `(.L_x_14) ;  /* 0x0000000000288947 */ /* 0x018fea0003800000 */
[----:B------:R-:W1:Y:S02]  /*0fc0*/  LDC R3, c[0x0][0x634] ;  /* 0x00018d00ff037b82 */ /* 0x000e640000000800 */
[----:B-1----:R-:W-:-:S05]  /*0fd0*/  IADD3 R3, P0, R16, R3, RZ ;  /* 0x0000000310037210 */ /* 0x002fca0007f1e0ff */
[----:B------:R-:W-:-:S04]  /*0fe0*/  IMAD.X R15, RZ, RZ, R17, P0 ;  /* 0x000000ffff0f7224 */ /* 0x000fc800000e0611 */
[----:B------:R-:W-:-:S04]  /*0ff0*/  IMAD.WIDE.U32 R8, R15, R18, RZ ;  /* 0x000000120f087225 */ /* 0x000fc800078e00ff */
[----:B0-----:R-:W-:-:S04]  /*1000*/  IMAD.WIDE.U32 R10, P0, R3, R19, R8 ;  /* 0x00000013030a7225 */ /* 0x001fc80007800008 */
[----:B------:R-:W-:-:S04]  /*1010*/  IMAD.WIDE.U32 R8, R3, R18, RZ ;  /* 0x0000001203087225 */ /* 0x000fc800078e00ff */
[----:B------:R-:W-:Y:S01]  /*1020*/  IMAD.X R13, RZ, RZ, RZ, P0 ;  /* 0x000000ffff0d7224 */ /* 0x000fe200000e06ff */
[----:B------:R-:W-:Y:S01]  /*1030*/  IADD3 RZ, P0, R9, R10, RZ ;  /* 0x0000000a09ff7210 */ /* 0x000fe20007f1e0ff */
[----:B------:R-:W-:-:S04]  /*1040*/  IMAD.MOV.U32 R12, RZ, RZ, R11 ;  /* 0x000000ffff0c7224 */ /* 0x000fc800078e000b */
[----:B------:R-:W-:-:S08]  /*1050*/  IMAD.WIDE.U32.X R8, R15, R19, R12, P0 ;  /* 0x000000130f087225 */ /* 0x000fd000000e040c */
.L_x_14:
[----:B------:R-:W1:Y:S01]  /*1060*/  LDC.64 R30, c[0x0][0x640] ;  /* 0x00019000ff1e7b82 */ /* 0x000e620000000a00 */
[-CC-:B------:R-:W-:Y:S02]  /*1070*/  SHF.R.U64 R32, R8, R22.reuse, R9.reuse ;  /* 0x0000001608207219 */ /* 0x180fe40000001209 */
[----:B------:R-:W-:Y:S02]  /*1080*/  SHF.R.U32.HI R3, RZ, R22, R9 ;  /* 0x00000016ff037219 */ /* 0x000fe40000011609 */
[----:B0-----:R-:W-:-:S03]  /*1090*/  IADD3 R11, P0, RZ, -R32, RZ ;  /* 0x80000020ff0b7210 */ /* 0x001fc60007f1e0ff */
[----:B------:R-:W0:Y:S02]  /*10a0*/  LDC R12, c[0x0][0x618] ;  /* 0x00018600ff0c7b82 */ /* 0x000e240000000800 */
[----:B------:R-:W-:Y:S02]  /*10b0*/  IMAD.X R3, RZ, RZ, ~R3, P0 ;  /* 0x000000ffff037224 */ /* 0x000fe400000e0e03 */
[----:B------:R-:W-:-:S04]  /*10c0*/  IMAD.WIDE.U32 R8, R11, R26, R16 ;  /* 0x0000001a0b087225 */ /* 0x000fc800078e0010 */
[----:B------:R-:W3:Y:S01]  /*10d0*/  LDC R22, c[0x0][0x608] ;  /* 0x00018200ff167b82 */ /* 0x000ee20000000800 */
[----:B------:R-:W-:-:S04]  /*10e0*/  IMAD R10, R3, R26, RZ ;  /* 0x0000001a030a7224 */ /* 0x000fc800078e02ff */
[----:B------:R-:W-:Y:S02]  /*10f0*/  IMAD R3, R11, R27, R10 ;  /* 0x0000001b0b037224 */ /* 0x000fe400078e020a */
[----:B------:R-:W-:Y:S01]  /*1100*/  IMAD.MOV.U32 R10, RZ, RZ, -0x1 ;  /* 0xffffffffff0a7424 */ /* 0x000fe200078e00ff */
[----:B------:R-:W4:Y:S01]  /*1110*/  LDC R29, c[0x0][0x658] ;  /* 0x00019600ff1d7b82 */ /* 0x000f220000000800 */
[----:B------:R-:W-:Y:S01]  /*1120*/  IMAD.IADD R3, R9, 0x1, R3 ;  /* 0x0000000109037824 */ /* 0x000fe200078e0203 */
[----:B-1----:R-:W-:-:S04]  /*1130*/  ISETP.NE.U32.AND P0, PT, R30, RZ, PT ;  /* 0x000000ff1e00720c */ /* 0x002fc80003f05070 */
[----:B------:R-:W-:Y:S02]  /*1140*/  ISETP.NE.AND.EX P0, PT, R31, RZ, PT, P0 ;  /* 0x000000ff1f00720c */ /* 0x000fe40003f05300 */
[----:B------:R-:W1:Y:S01]  /*1150*/  LDC R26, c[0x0][0x600] ;  /* 0x00018000ff1a7b82 */ /* 0x000e620000000800 */
[-CC-:B0-----:R-:W-:Y:S02]  /*1160*/  SHF.R.U64 R18, R8, R12.reuse, R3.reuse ;  /* 0x0000000c08127219 */ /* 0x181fe40000001203 */
[----:B------:R-:W-:-:S05]  /*1170*/  SHF.R.U32.HI R3, RZ, R12, R3 ;  /* 0x0000000cff037219 */ /* 0x000fca0000011603 */
[----:B------:R-:W0:Y:S01]  /*1180*/  LDC R27, c[0x0][0x648] ;  /* 0x00019200ff1b7b82 */ /* 0x000e220000000800 */
[-CC-:B---3--:R-:W-:Y:S02]  /*1190*/  SHF.R.U64 R34, R18, R22.reuse, R3.reuse ;  /* 0x0000001612227219 */ /* 0x188fe40000001203 */
[----:B------:R-:W-:Y:S01]  /*11a0*/  SHF.R.U32.HI R8, RZ, R22, R3 ;  /* 0x00000016ff087219 */ /* 0x000fe20000011603 */
[----:B------:R-:W-:-:S04]  /*11b0*/  IMAD.MOV.U32 R22, RZ, RZ, 0x1 ;  /* 0x00000001ff167424 */ /* 0x000fc800078e00ff */
[----:B------:R-:W3:Y:S01]  /*11c0*/  LDC R33, c[0x0][0x638] ;  /* 0x00018e00ff217b82 */ /* 0x000ee20000000800 */
[-CC-:B----4-:R-:W-:Y:S02]  /*11d0*/  SHF.R.U64 R36, R34, R29.reuse, R8.reuse ;  /* 0x0000001d22247219 */ /* 0x190fe40000001208 */
[-C--:B------:R-:W-:Y:S02]  /*11e0*/  SHF.L.U32 R3, R10, R29.reuse, RZ ;  /* 0x0000001d0a037219 */ /* 0x080fe400000006ff */
[----:B------:R-:W-:Y:S01]  /*11f0*/  SHF.R.U32.HI R9, RZ, R29, R8 ;  /* 0x0000001dff097219 */ /* 0x000fe20000011608 */
[----:B------:R-:W-:Y:S01]  /*1200*/  IMAD.MOV.U32 R8, RZ, RZ, R36 ;  /* 0x000000ffff087224 */ /* 0x000fe200078e0024 */
[----:B------:R-:W-:Y:S01]  /*1210*/  LOP3.LUT R15, RZ, R3, RZ, 0x33, !PT ;  /* 0x00000003ff0f7212 */ /* 0x000fe200078e33ff */
[----:B------:R-:W4:Y:S01]  /*1220*/  LDC R28, c[0x0][0x610] ;  /* 0x00018400ff1c7b82 */ /* 0x000f220000000800 */
[----:B------:R-:W-:Y:S05]  /*1230*/  @!P0 BRA `(.L_x_15) ;  /* 0x0000000000288947 */ /* 0x000fea0003800000 */
[----:B------:R-:W2:Y:S02]  /*1240*/  LDC R3, c[0x0][0x64c] ;  /* 0x00019300ff037b82 */ /* 0x000ea40000000800 */
[----:B--2---:R-:W-:-:S05]  /*1250*/  IADD3 R3, P0, R36, R3, RZ ;  /* 0x0000000324037210 */ /* 0x004fca0007f1e0ff */
[----:B------:R-:W-:-:S04]  /*1260*/  IMAD.X R19, RZ, RZ, R9, P0 ;  /* 0x000000ffff137224 */ /* 0x000fc800000e0609 */
[----:B------:R-:W-:-:S04]  /*1270*/  IMAD.WIDE.U32 R8, R19, R30, RZ ;  /* 0x0000001e13087225 */ /* 0x000fc800078e00ff */
[----:B------:R-:W-:-:S04]  /*1280*/  IMAD.WIDE.U32 R10, P0, R3, R31, R8 ;  /* 0x0000001f030a7225 */ /* 0x000fc80007800008 */
[----:B------:R-:W-:-:S04]  /*1290*/  IMAD.WIDE.U32 R8, R3, R30, RZ ;  /* 0x0000001e03087225 */ /* 0x000fc800078e00ff */
[----:B------:R-:W-:Y:S01]  /*12a0*/  IMAD.X R13, RZ, RZ, RZ, P0 ;  /* 0x000000ffff0d7224 */ /* 0x000fe200000e06ff */
[----:B------:R-:W-:Y:S01]  /*12b0*/  IADD3 RZ, P0, R9, R10, RZ ;  /* 0x0000000a09ff7210 */ /* 0x000fe20007f1e0ff */
[----:B------:R-:W-:-:S04]  /*12c0*/  IMAD.MOV.U32 R12, RZ, RZ, R11 ;  /* 0x000000ffff0c7224 */ /* 0x000fc800078e000b */
[----:B------:R-:W-:-:S08]  /*12d0*/  IMAD.WIDE.U32.X R8, R19, R31, R12, P0 ;  /* 0x0000001f13087225 */ /* 0x000fd000000e040c */
.L_x_15:
[----:B0-----:R-:W-:Y:S01]  /*12e0*/  SHF.R.U64 R7, R8, R27, R9 ;  /* 0x0000001b08077219 */ /* 0x001fe20000001209 */
[----:B-1----:R-:W-:Y:S01]  /*12f0*/  VIADD R9, R26, 0xffffffff ;  /* 0xffffffff1a097836 */ /* 0x002fe20000000000 */
[----:B------:R-:W-:Y:S01]  /*1300*/  SHF.L.U32 R3, R22, R29, RZ ;  /* 0x0000001d16037219 */ /* 0x000fe200000006ff */
[----:B------:R-:W-:Y:S01]  /*1310*/  @P1 IMAD R21, R25, R24, R6 ;  /* 0x0000001819151224 */ /* 0x000fe200078e0206 */
[----:B------:R-:W-:Y:S01]  /*1320*/  LOP3.LUT R8, R34, R15, RZ, 0xc0, !PT ;  /* 0x0000000f22087212 */ /* 0x000fe200078ec0ff */
[----:B------:R-:W-:Y:S02]  /*1330*/  IMAD.MOV R10, RZ, RZ, -R7 ;  /* 0x000000ffff0a7224 */ /* 0x000fe400078e0a07 */
[----:B------:R-:W-:Y:S02]  /*1340*/  IMAD.MOV.U32 R6, RZ, RZ, 0x1 ;  /* 0x00000001ff067424 */ /* 0x000fe400078e00ff */
[----:B------:R-:W-:Y:S01]  /*1350*/  IMAD R8, R3, R7, R8 ;  /* 0x0000000703087224 */ /* 0x000fe200078e0208 */
[----:B------:R-:W-:Y:S01]  /*1360*/  LOP3.LUT R7, R18, R9, RZ, 0xc0, !PT ;  /* 0x0000000912077212 */ /* 0x000fe200078ec0ff */
[----:B---3--:R-:W-:-:S02]  /*1370*/  IMAD R3, R10, R33, R36 ;  /* 0x000000210a037224 */ /* 0x008fc400078e0224 */
[----:B----4-:R-:W-:Y:S02]  /*1380*/  IMAD R22, R8, R28, R21 ;  /* 0x0000001c08167224 */ /* 0x010fe400078e0215 */
[----:B------:R-:W-:Y:S01]  /*1390*/  IMAD R7, R3, R26, R7 ;  /* 0x0000001a03077224 */ /* 0x000fe200078e0207 */
[----:B------:R-:W-:Y:S01]  /*13a0*/  PRMT R3, R6, 0x7610, R3 ;  /* 0x0000761006037816 */ /* 0x000fe20000000003 */
[----:B------:R-:W-:-:S03]  /*13b0*/  IMAD.MOV.U32 R19, RZ, RZ, R32 ;  /* 0x000000ffff137224 */ /* 0x000fc600078e0020 */
[----:B------:R-:W-:Y:S02]  /*13c0*/  SEL R18, R7, R22, !P1 ;  /* 0x0000001607127207 */ /* 0x000fe40004800000 */
[----:B------:R-:W-:-:S07]  /*13d0*/  SEL R22, R22, R7, !P1 ;  /* 0x0000000716167207 */ /* 0x000fce0004800000 */
.L_x_13:
[----:B------:R-:W-:Y:S05]  /*13e0*/  @!P3 BRA `(.L_x_16) ;  /* 0x00000000000cb947 */ /* 0x000fea0003800000 */
[----:B------:R-:W-:Y:S01]  /*13f0*/  UCGABAR_WAIT ;  /* 0x0000000000007dc7 */ /* 0x000fe20008000000 */
[----:B------:R-:W-:Y:S01]  /*1400*/  CCTL.IVALL ;  /* 0x00000000ff00798f */ /* 0x000fe20002000000 */
[----:B------:R-:W-:Y:S05]  /*1410*/  BRA `(.L_x_17) ;  /* 0x0000000000047947 */ /* 0x000fea0003800000 */
.L_x_16:
[----:B------:R-:W-:Y:S06]  /*1420*/  BAR.SYNC.DEFER_BLOCKING 0x0 ;  /* 0x0000000000007b1d */ /* 0x000fec0000010000 */
.L_x_17:
[----:B------:R-:W-:Y:S05]  /*1430*/  @!P2 BRA `(.L_x_18) ;  /* 0x00000054007ca947 */ /* 0x000fea0003800000 */
[----:B------:R-:W-:-:S13]  /*1440*/  ISETP.GT.U32.AND P0, PT, R35, 0x1, PT ;  /* 0x000000012300780c */ /* 0x000fda0003f04070 */
[----:B------:R-:W-:Y:S05]  /*1450*/  @P0 EXIT ;  /* 0x000000000000094d */ /* 0x000fea0003800000 */
.L_x_19:
[----:B------:R-:W-:-:S08]  /*1460*/  NOP ;  /* 0x0000000000007918 */ /* 0x000fd00000000000 */
[----:B------:R-:W1:Y:S02]  /*1470*/  USETMAXREG.TRY_ALLOC.CTAPOOL UP0, 0xe8 ;  /* 0x000000e8000079c8 */ /* 0x000e640008000600 */
[----:B-1----:R-:W-:-:S13]  /*1480*/  PLOP3.LUT P0, PT, PT, PT, UP0, 0x80, 0x0 ;  /* 0x000000000000781c */ /* 0x002fda0003f0f008 */
[----:B------:R-:W-:Y:S05]  /*1490*/  @!P0 BRA `(.L_x_19) ;  /* 0xfffffffc00f08947 */ /* 0x000fea000383ffff */
[----:B------:R-:W-:-:S13]  /*14a0*/  LOP3.LUT P0, RZ, R3, 0xff, RZ, 0xc0, !PT ;  /* 0x000000ff03ff7812 */ /* 0x000fda000780c0ff */
[----:B------:R-:W-:Y:S05]  /*14b0*/  @!P0 EXIT ;  /* 0x000000000000894d */ /* 0x000fea0003800000 */
[----:B------:R-:W3:Y:S01]  /*14c0*/  LDL.64 R12, [R1] ;  /* 0x00000000010c7983 */ /* 0x000ee20000100a00 */
[----:B------:R-:W1:Y:S01]  /*14d0*/  S2UR UR4, SR_CgaCtaId ;  /* 0x00000000000479c3 */ /* 0x000e620000008800 */
[CC--:B------:R-:W-:Y:S01]  /*14e0*/  LEA.HI R3, R20.reuse, R5.reuse, RZ, 0x2 ;  /* 0x0000000514037211 */ /* 0x0c0fe200078f10ff */
[----:B------:R-:W-:Y:S01]  /*14f0*/  UISETP.LT.AND UP0, UPT, UR40, 0x1, UPT ;  /* 0x000000012800788c */ /* 0x000fe2000bf01270 */
[----:B------:R-:W-:Y:S01]  /*1500*/  LEA.HI R20, R20, R5, RZ, 0x5 ;  /* 0x0000000514147211 */ /* 0x000fe200078f28ff */
[----:B------:R-:W-:Y:S01]  /*1510*/  UIADD3 UR5, UR43, -0x1, URZ ;  /* 0xffffffff2b057890 */ /* 0x000fe2000fffe03f */
[--C-:B------:R-:W-:Y:S01]  /*1520*/  SHF.R.S32.HI R92, RZ, 0x2, R3.reuse ;  /* 0x00000002ff5c7819 */ /* 0x100fe20000011403 */
[----:B------:R-:W-:Y:S01]  /*1530*/  USEL UR42, UR40, 0x1, UP0 ;  /* 0x00000001282a7887 */ /* 0x000fe20008000000 */
[----:B------:R-:W-:Y:S01]  /*1540*/  SHF.R.S32.HI R7, RZ, 0x1f, R3 ;  /* 0x0000001fff077819 */ /* 0x000fe20000011403 */
[----:B------:R-:W4:Y:S01]  /*1550*/  LDC R97, c[0x0][0x658] ;  /* 0x00019600ff617b82 */ /* 0x000f220000000800 */
[----:B------:R-:W-:Y:S01]  /*1560*/  LOP3.LUT R4, R3, 0xfffffffc, RZ, 0xc0, !PT ;  /* 0xfffffffc03047812 */ /* 0x000fe200078ec0ff */
[----:B------:R-:W-:Y:S01]  /*1570*/  UMOV UR41, 0x400 ;  /* 0x0000040000297882 */ /* 0x000fe20000000000 */
[----:B------:R-:W-:Y:S01]  /*1580*/  LEA.HI R7, R7, R92, RZ, 0x3 ;  /* 0x0000005c07077211 */ /* 0x000fe200078f18ff */
[----:B------:R-:W-:Y:S01]  /*1590*/  UISETP.NE.AND UP0, UPT, UR5, URZ, UPT ;  /* 0x0000003f0500728c */ /* 0x000fe2000bf05270 */
[----:B------:R-:W-:Y:S01]  /*15a0*/  SHF.R.S32.HI R3, RZ, 0x5, R20 ;  /* 0x00000005ff037819 */ /* 0x000fe20000011414 */
[----:B------:R-:W-:Y:S01]  /*15b0*/  IMAD.IADD R4, R5, 0x1, -R4 ;  /* 0x0000000105047824 */ /* 0x000fe200078e0a04 */
[----:B------:R-:W-:Y:S01]  /*15c0*/  LOP3.LUT R7, R7, 0xfffffff8, RZ, 0xc0, !PT ;  /* 0xfffffff807077812 */ /* 0x000fe200078ec0ff */
[----:B------:R-:W2:Y:S01]  /*15d0*/  LDC.64 R8, c[0x0][0x5c8] ;  /* 0x00017200ff087b82 */ /* 0x000ea20000000a00 */
[----:B------:R-:W-:Y:S01]  /*15e0*/  IMAD.MOV.U32 R6, RZ, RZ, -0x1 ;  /* 0xffffffffff067424 */ /* 0x000fe200078e00ff */
[----:B------:R-:W-:Y:S01]  /*15f0*/  ULDC UR6, c[0x0][0x284] ;  /* 0x0000a10000067ab9 */ /* 0x000fe20000000800 */
[----:B0-----:R-:W-:Y:S01]  /*1600*/  IMAD.MOV.U32 R10, RZ, RZ, 0x1 ;  /* 0x00000001ff0a7424 */ /* 0x001fe200078e00ff */
[----:B------:R-:W-:Y:S01]  /*1610*/  LOP3.LUT R104, R23, 0x1, RZ, 0xfc, !PT ;  /* 0x0000000117687812 */ /* 0x000fe200078efcff */
[----:B------:R-:W-:Y:S01]  /*1620*/  IMAD.IADD R92, R92, 0x1, -R7 ;  /* 0x000000015c5c7824 */ /* 0x000fe200078e0a07 */
[----:B------:R-:W-:Y:S01]  /*1630*/  USHF.L.U32 UR45, UR40, 0x1, URZ ;  /* 0x00000001282d7899 */ /* 0x000fe2000800063f */
[----:B------:R-:W-:Y:S01]  /*1640*/  IMAD.SHL.U32 R94, R4, 0x2, RZ ;  /* 0x00000002045e7824 */ /* 0x000fe200078e00ff */
[----:B------:R-:W0:Y:S01]  /*1650*/  LDC R99, c[0x0][0x288] ;  /* 0x0000a200ff637b82 */ /* 0x000e220000000800 */
[----:B-1----:R-:W-:Y:S01]  /*1660*/  ULEA UR41, UR4, UR41, 0x18 ;  /* 0x0000002904297291 */ /* 0x002fe2000f8ec03f */
[--C-:B------:R-:W-:Y:S01]  /*1670*/  SHF.R.S32.HI R93, RZ, 0x1f, R92.reuse ;  /* 0x0000001fff5d7819 */ /* 0x100fe2000001145c */
[----:B------:R-:W-:Y:S01]  /*1680*/  USHF.L.U32 UR4, UR5, 0x3, URZ ;  /* 0x0000000305047899 */ /* 0x000fe2000800063f */
[C---:B------:R-:W-:Y:S01]  /*1690*/  IMAD R102, R3.reuse, -0x10, -R92 ;  /* 0xfffffff003667824 */ /* 0x040fe200078e0a5c */
[----:B------:R-:W-:Y:S01]  /*16a0*/  USEL UR5, URZ, 0x1, UP0 ;  /* 0x000000013f057887 */ /* 0x000fe20008000000 */
[----:B------:R-:W-:Y:S01]  /*16b0*/  SHF.R.S32.HI R95, RZ, 0x1f, R94 ;  /* 0x0000001fff5f7819 */ /* 0x000fe2000001145e */
[----:B------:R-:W-:Y:S01]  /*16c0*/  UIADD3 UR46, UR41, 0xa0, URZ ;  /* 0x000000a0292e7890 */ /* 0x000fe2000fffe03f */
[----:B------:R-:W1:Y:S01]  /*16d0*/  LDC R100, c[0x0][0x600] ;  /* 0x00018000ff647b82 */ /* 0x000e620000000800 */
[-C--:B----4-:R-:W-:Y:S01]  /*16e0*/  SHF.L.U32 R6, R6, R97.reuse, RZ ;  /* 0x0000006106067219 */ /* 0x090fe200000006ff */
[----:B------:R-:W-:Y:S01]  /*16f0*/  ULOP3.LUT UR4, UR4, 0x8, URZ, 0xc0, !UPT ;  /* 0x0000000804047892 */ /* 0x000fe2000f8ec03f */
[----:B------:R-:W-:Y:S01]  /*1700*/  IMAD.WIDE R92, R3, 0x10, R92 ;  /* 0x00000010035c7825 */ /* 0x000fe200078e025c */
[----:B------:R-:W-:Y:S01]  /*1710*/  SHF.L.U32 R97, R10, R97, RZ ;  /* 0x000000610a617219 */ /* 0x000fe200000006ff */
[----:B------:R-:W-:Y:S01]  /*1720*/  UIADD3 UR42, -UR42, UR40, URZ ;  /* 0x000000282a2a7290 */ /* 0x000fe2000fffe13f */
[----:B------:R-:W-:Y:S01]  /*1730*/  LOP3.LUT R101, RZ, R6, RZ, 0x33, !PT ;  /* 0x00000006ff657212 */ /* 0x000fe200078e33ff */
[----:B------:R-:W-:Y:S01]  /*1740*/  IMAD.U32 R105, RZ, RZ, UR5 ;  /* 0x00000005ff697e24 */ /* 0x000fe2000f8e00ff */
[C---:B--2---:R-:W-:Y:S01]  /*1750*/  SHF.L.U64.HI R96, R8.reuse, 0x3, R9 ;  /* 0x0000000308607819 */ /* 0x044fe20000010209 */
[----:B------:R-:W-:Y:S01]  /*1760*/  IMAD.SHL.U32 R91, R8, 0x8, RZ ;  /* 0x00000008085b7824 */ /* 0x000fe200078e00ff */
[----:B------:R-:W-:Y:S01]  /*1770*/  ULEA UR43, UR43, UR46, 0x3 ;  /* 0x0000002e2b2b7291 */ /* 0x000fe2000f8e183f */
[----:B------:R-:W-:Y:S01]  /*1780*/  VIADD R102, R102, UR6 ;  /* 0x0000000666667c36 */ /* 0x000fe20008000000 */
[----:B------:R-:W-:-:S02]  /*1790*/  ULOP3.LUT UR47, UR4, 0x8, URZ, 0x3c, !UPT ;  /* 0x00000008042f7892 */ /* 0x000fc4000f8e3c3f */
[----:B------:R-:W-:Y:S01]  /*17a0*/  ULOP3.LUT UR44, UR4, 0x18, URZ, 0x3c, !UPT ;  /* 0x00000018042c7892 */ /* 0x000fe2000f8e3c3f */
[----:B0-----:R-:W-:Y:S02]  /*17b0*/  IMAD R99, R4, -0x2, R99 ;  /* 0xfffffffe04637824 */ /* 0x001fe400078e0263 */
[----:B-1----:R-:W-:Y:S01]  /*17c0*/  VIADD R100, R100, 0xffffffff ;  /* 0xffffffff64647836 */ /* 0x002fe20000000000 */
[----:B---3--:R-:W-:-:S08]  /*17d0*/  SHF.L.U64.HI R98, R12, 0x1, R0 ;  /* 0x000000010c627819 */ /* 0x008fd00000010200 */
.L_x_167:
[----:B------:R-:W-:-:S04]  /*17e0*/  SHF.L.U32 R0, R105, 0x1f, RZ ;  /* 0x0000001f69007819 */ /* 0x000fc800000006ff */
[----:B------:R-:W0:Y:S02]  /*17f0*/  SYNCS.PHASECHK.TRANS64.TRYWAIT P0, [UR43+-0x8], R0 ;  /* 0xfffff800ff0075a7 */ /* 0x000e24000800016b */
[----:B01-34-:R-:W-:Y:S05]  /*1800*/  @!P0 BRA `(.L_x_20) ;  /* 0x0000006400408947 */ /* 0x01bfea0003800000 */
.L_x_194:
[----:B------:R-:W-:Y:S02]  /*1810*/  ULDC UR4, c[0x0][0x28c] ;  /* 0x0000a30000047ab9 */ /* 0x000fe40000000800 */
[----:B------:R-:W-:-:S13]  /*1820*/  ISETP.LT.AND P0, PT, RZ, UR4, PT ;  /* 0x00000004ff007c0c */ /* 0x000fda000bf01270 */
[----:B------:R-:W-:Y:S05]  /*1830*/  @P0 BRA `(.L_x_21) ;  /* 0x0000000000400947 */ /* 0x000fea0003800000 */
[----:B0-----:R-:W-:Y:S01]  /*1840*/  MOV R0, 0x0 ;  /* 0x0000000000007802 */ /* 0x001fe20000000f00 */
[----:B------:R-:W-:Y:S01]  /*1850*/  ULDC.64 UR4, c[0x4][0x68] ;  /* 0x01001a0000047ab9 */ /* 0x000fe20000000a00 */
[----:B------:R-:W-:Y:S01]  /*1860*/  ULDC.64 UR6, c[0x4][0x8] ;  /* 0x0100020000067ab9 */ /* 0x000fe20000000a00 */
[----:B------:R-:W-:Y:S01]  /*1870*/  IMAD.U32 R4, RZ, RZ, UR4 ;  /* 0x00000004ff047e24 */ /* 0x000fe2000f8e00ff */
[----:B------:R0:W1:Y:S01]  /*1880*/  LDC.64 R14, c[0x4][R0] ;  /* 0x01000000000e7b82 */ /* 0x0000620000000a00 */
[----:B------:R-:W-:Y:S01]  /*1890*/  IMAD.U32 R5, RZ, RZ, UR5 ;  /* 0x00000005ff057e24 */ /* 0x000fe2000f8e00ff */
[----:B------:R-:W-:Y:S01]  /*18a0*/  ULDC.64 UR4, c[0x4][0x70] ;  /* 0x01001c0000047ab9 */ /* 0x000fe20000000a00 */
[----:B------:R-:W-:Y:S02]  /*18b0*/  IMAD.U32 R10, RZ, RZ, UR6 ;  /* 0x00000006ff0a7e24 */ /* 0x000fe4000f8e00ff */
[----:B------:R-:W-:Y:S02]  /*18c0*/  IMAD.U32 R6, RZ, RZ, UR4 ;  /* 0x00000004ff067e24 */ /* 0x000fe4000f8e00ff */
[----:B------:R-:W-:-:S02]  /*18d0*/  IMAD.U32 R7, RZ, RZ, UR5 ;  /* 0x00000005ff077e24 */ /* 0x000fc4000f8e00ff */
[----:B------:R-:W-:Y:S02]  /*18e0*/  IMAD.U32 R11, RZ, RZ, UR7 ;  /* 0x00000007ff0b7e24 */ /* 0x000fe4000f8e00ff */
[----:B------:R-:W-:Y:S02]  /*18f0*/  IMAD.MOV.U32 R8, RZ, RZ, 0x1e1 ;  /* 0x000001e1ff087424 */ /* 0x000fe400078e00ff */
[----:B------:R-:W-:Y:S02]  /*1900*/  IMAD.MOV.U32 R12, RZ, RZ, 0x1 ;  /* 0x00000001ff0c7424 */ /* 0x000fe400078e00ff */
[----:B0-----:R-:W-:-:S07]  /*1910*/  IMAD.MOV.U32 R13, RZ, RZ, RZ ;  /* 0x000000ffff0d7224 */ /* 0x001fce00078e00ff */
[----:B------:R-:W-:-:S07]  /*1920*/  LEPC R20, `(.L_x_21) ;  /* 0x000000001014794e */ /* 0x000fce0000000000 */
[----:B-1---5:R-:W-:Y:S05]  /*1930*/  CALL.ABS.NOINC R14 ;  /* 0x000000000e007343 */ /* 0x022fea0003c00000 */
.L_x_21:
[----:B------:R-:W-:-:S13]  /*1940*/  ISETP.NE.AND P0, PT, R104, 0x3, PT ;  /* 0x000000036800780c */ /* 0x000fda0003f05270 */
[----:B------:R-:W-:Y:S05]  /*1950*/  @!P0 BRA `(.L_x_22) ;  /* 0x0000000000048947 */ /* 0x000fea0003800000 */
[----:B------:R-:W-:Y:S01]  /*1960*/  BPT.TRAP 0x1 ;  /* 0x000000040000795c */ /* 0x000fe20000300000 */
.L_x_22:
[----:B0-----:R-:W-:Y:S02]  /*1970*/  IMAD.U32 R3, RZ, RZ, UR38 ;  /* 0x00000026ff037e24 */ /* 0x001fe4000f8e00ff */
[----:B------:R-:W-:-:S03]  /*1980*/  IMAD.U32 R0, RZ, RZ, UR39 ;  /* 0x00000027ff007e24 */ /* 0x000fc6000f8e00ff */
[----:B------:R-:W-:Y:S02]  /*1990*/  LEA R3, R3, UR41, 0x3 ;  /* 0x0000002903037c11 */ /* 0x000fe4000f8e18ff */
[----:B------:R-:W-:-:S04]  /*19a0*/  SHF.L.U32 R0, R0, 0x1f, RZ ;  /* 0x0000001f00007819 */ /* 0x000fc800000006ff */
[----:B------:R0:W1:Y:S01]  /*19b0*/  SYNCS.PHASECHK.TRANS64.TRYWAIT P1, [R3+URZ], R0 ;  /* 0x00000000030075a7 */ /* 0x000062000802017f */
[----:B------:R-:W-:Y:S05]  /*19c0*/  @!P0 BRA `(.L_x_23) ;  /* 0x0000000000048947 */ /* 0x000fea0003800000 */
[----:B------:R-:W-:Y:S01]  /*19d0*/  BPT.TRAP 0x1 ;  /* 0x000000040000795c */ /* 0x000fe20000300000 */
.L_x_23:
[----:B------:R-:W-:-:S05]  /*19e0*/  IMAD.U32 R4, RZ, RZ, UR42 ;  /* 0x0000002aff047e24 */ /* 0x000fca000f8e00ff */
[----:B------:R-:W-:Y:S01]  /*19f0*/  ISETP.GE.AND P2, PT, R4, 0x1, PT ;  /* 0x000000010400780c */ /* 0x000fe20003f46270 */
[----:B-1----:R-:W-:-:S12]  /*1a00*/  @P1 BRA `(.L_x_24) ;  /* 0x0000000000081947 */ /* 0x002fd80003800000 */
[----:B------:R-:W1:Y:S02]  /*1a10*/  SYNCS.PHASECHK.TRANS64.TRYWAIT P1, [R3+URZ], R0 ;  /* 0x00000000030075a7 */ /* 0x000e64000802017f */
[----:B-1----:R-:W-:Y:S05]  /*1a20*/  @!P1 BRA `(.L_x_25) ;  /* 0x0000006000d09947 */ /* 0x002fea0003800000 */
.L_x_24:
[----:B------:R-:W-:Y:S05]  /*1a30*/  WARPSYNC.ALL ;  /* 0x0000000000007948 */ /* 0x000fea0003800000 */
[----:B------:R-:W-:Y:S01]  /*1a40*/  UIADD3 UR4, UR41, 0x180, URZ ;  /* 0x0000018029047890 */ /* 0x000fe2000fffe03f */
[----:B------:R-:W-:Y:S01]  /*1a50*/  WARPGROUP.ARRIVE ;  /* 0x00000000000079c5 */ /* 0x000fe20000000000 */
[----:B------:R-:W-:Y:S02]  /*1a60*/  UIADD3 UR5, UR41, 0x12180, URZ ;  /* 0x0001218029057890 */ /* 0x000fe4000fffe03f */
[----:B------:R-:W-:Y:S02]  /*1a70*/  USHF.R.U32.HI UR4, URZ, 0x4, UR4 ;  /* 0x000000043f047899 */ /* 0x000fe40008011604 */
[----:B------:R-:W-:-:S02]  /*1a80*/  USHF.R.U32.HI UR5, URZ, 0x4, UR5 ;  /* 0x000000043f057899 */ /* 0x000fc40008011605 */
[----:B------:R-:W-:Y:S02]  /*1a90*/  ULOP3.LUT UR4, UR4, 0x3fff, URZ, 0xc0, !UPT ;  /* 0x00003fff04047892 */ /* 0x000fe4000f8ec03f */
[----:B------:R-:W-:Y:S02]  /*1aa0*/  ULOP3.LUT UR5, UR5, 0x3fff, URZ, 0xc0, !UPT ;  /* 0x00003fff05057892 */ /* 0x000fe4000f8ec03f */
[----:B------:R-:W-:Y:S02]  /*1ab0*/  ULOP3.LUT UR8, UR4, 0x10000, URZ, 0xfc, !UPT ;  /* 0x0001000004087892 */ /* 0x000fe4000f8efc3f */
[----:B------:R-:W-:Y:S02]  /*1ac0*/  ULOP3.LUT UR9, UR5, 0x10000, URZ, 0xfc, !UPT ;  /* 0x0001000005097892 */ /* 0x000fe4000f8efc3f */
[----:B------:R-:W-:Y:S02]  /*1ad0*/  ULEA UR10, UR38, UR8, 0x9 ;  /* 0x00000008260a7291 */ /* 0x000fe4000f8e483f */
[----:B------:R-:W-:Y:S01]  /*1ae0*/  ULEA UR11, UR38, UR9, 0xa ;  /* 0x00000009260b7291 */ /* 0x000fe2000f8e503f */
[----:B------:R-:W-:Y:S01]  /*1af0*/  UMOV UR5, 0x40000040 ;  /* 0x4000004000057882 */ /* 0x000fe20000000000 */
[----:B------:R-:W-:-:S03]  /*1b00*/  UMOV UR7, 0x40000040 ;  /* 0x4000004000077882 */ /* 0x000fc60000000000 */
[----:B------:R-:W-:Y:S02]  /*1b10*/  UMOV UR4, UR10 ;  /* 0x0000000a00047c82 */ /* 0x000fe40008000000 */
[----:B------:R-:W-:Y:S02]  /*1b20*/  UMOV UR6, UR11 ;  /* 0x0000000b00067c82 */ /* 0x000fe40008000000 */
[----:B------:R-:W-:Y:S01]  /*1b30*/  HGMMA.64x128x16.F32 R24, gdesc[UR4], RZ, !UPT, gsb0 ;  /* 0x01e00000041879f0 */ /* 0x000fe2000c0008ff */
[----:B------:R-:W-:Y:S02]  /*1b40*/  UIADD3 UR4, UR10, 0x2, URZ ;  /* 0x000000020a047890 */ /* 0x000fe4000fffe03f */
[----:B------:R-:W-:Y:S01]  /*1b50*/  UIADD3 UR6, UR11, 0x2, URZ ;  /* 0x000000020b067890 */ /* 0x000fe2000fffe03f */
[----:B------:R-:W-:Y:S01]  /*1b60*/  UMOV UR5, 0x40000040 ;  /* 0x4000004000057882 */ /* 0x000fe20000000000 */
[----:B------:R-:W-:Y:S01]  /*1b70*/  UMOV UR7, 0x40000040 ;  /* 0x4000004000077882 */ /* 0x000fe20000000000 */
[----:B------:R-:W-:-:S02]  /*1b80*/  WARPGROUP.DEPBAR.LE gsb0, 0x0 ;  /* 0x00008000000079c5 */ /* 0x000fc40000010000 */
[----:B------:R-:W-:-:S06]  /*1b90*/  WARPGROUP.ARRIVE ;  /* 0x00000000000079c5 */ /* 0x000fcc0000000000 */
[----:B------:R-:W-:Y:S01]  /*1ba0*/  HGMMA.64x128x16.F32 R24, gdesc[UR4], R24, gsb0 ;  /* 0x01e00000041879f0 */ /* 0x000fe20008000818 */
[----:B------:R-:W-:Y:S02]  /*1bb0*/  UIADD3 UR4, UR10, 0x4, URZ ;  /* 0x000000040a047890 */ /* 0x000fe4000fffe03f */
[----:B------:R-:W-:Y:S01]  /*1bc0*/  UIADD3 UR6, UR11, 0x4, URZ ;  /* 0x000000040b067890 */ /* 0x000fe2000fffe03f */
[----:B------:R-:W-:Y:S01]  /*1bd0*/  UMOV UR5, 0x40000040 ;  /* 0x4000004000057882 */ /* 0x000fe20000000000 */
[----:B------:R-:W-:Y:S01]  /*1be0*/  UMOV UR7, 0x40000040 ;  /* 0x4000004000077882 */ /* 0x000fe20000000000 */
[----:B------:R-:W-:Y:S02]  /*1bf0*/  WARPGROUP.DEPBAR.LE gsb0, 0x0 ;  /* 0x00008000000079c5 */ /* 0x000fe40000010000 */
        /* <DEDUP_REMOVED lines=8> */
[----:B------:R-:W-:Y:S03]  /*1c80*/  HGMMA.64x128x16.F32 R24, gdesc[UR4], R24, gsb0 ;  /* 0x01e00000041879f0 */ /* 0x000fe60008000818 */
[----:B------:R-:W-:Y:S02]  /*1c90*/  WARPGROUP.DEPBAR.LE gsb0, 0x0 ;  /* 0x00008000000079c5 */ /* 0x000fe40000010000 */
[----:B------:R-:W-:Y:S05]  /*1ca0*/  @!P2 BRA `(.L_x_26) ;  /* 0x000000040014a947 */ /* 0x000fea0003800000 */
[----:B------:R-:W-:Y:S01]  /*1cb0*/  UIADD3 UR4, UR38, 0x1, URZ ;  /* 0x0000000126047890 */ /* 0x000fe2000fffe03f */
[----:B01----:R-:W-:Y:S02]  /*1cc0*/  IMAD.U32 R0, RZ, RZ, UR42 ;  /* 0x0000002aff007e24 */ /* 0x003fe4000f8e00ff */
[----:B------:R-:W-:Y:S01]  /*1cd0*/  IMAD.U32 R3, RZ, RZ, UR38 ;  /* 0x00000026ff037e24 */ /* 0x000fe2000f8e00ff */
[----:B------:R-:W-:-:S04]  /*1ce0*/  UISETP.NE.AND UP0, UPT, UR4, 0x9, UPT ;  /* 0x000000090400788c */ /* 0x000fc8000bf05270 */
[----:B------:R-:W-:Y:S02]  /*1cf0*/  USEL UR5, URZ, 0x1, UP0 ;  /* 0x000000013f057887 */ /* 0x000fe40008000000 */
[----:B------:R-:W-:Y:S02]  /*1d00*/  USEL UR10, UR4, URZ, UP0 ;  /* 0x0000003f040a7287 */ /* 0x000fe40008000000 */
[----:B------:R-:W-:-:S06]  /*1d10*/  ULOP3.LUT UR5, UR39, UR5, URZ, 0x3c, !UPT ;  /* 0x0000000527057292 */ /* 0x000fcc000f8e3c3f */
[----:B------:R-:W-:-:S07]  /*1d20*/  IMAD.U32 R6, RZ, RZ, UR5 ;  /* 0x00000005ff067e24 */ /* 0x000fce000f8e00ff */
.L_x_33:
[----:B------:R-:W-:Y:S05]  /*1d30*/  @!P0 BRA `(.L_x_27) ;  /* 0x0000000000048947 */ /* 0x000fea0003800000 */
[----:B------:R-:W-:Y:S01]  /*1d40*/  BPT.TRAP 0x1 ;  /* 0x000000040000795c */ /* 0x000fe20000300000 */
.L_x_27:
[----:B------:R-:W-:Y:S01]  /*1d50*/  ULEA UR4, UR10, UR41, 0x3 ;  /* 0x000000290a047291 */ /* 0x000fe2000f8e183f */
[----:B------:R-:W-:-:S08]  /*1d60*/  SHF.L.U32 R4, R6, 0x1f, RZ ;  /* 0x0000001f06047819 */ /* 0x000fd000000006ff */
[----:B------:R0:W1:Y:S01]  /*1d70*/  SYNCS.PHASECHK.TRANS64.TRYWAIT P1, [UR4], R4 ;  /* 0x00000004ff0075a7 */ /* 0x0000620008020144 */
[----:B------:R-:W-:Y:S05]  /*1d80*/  @!P0 BRA `(.L_x_28) ;  /* 0x0000000000048947 */ /* 0x000fea0003800000 */
[----:B------:R-:W-:Y:S01]  /*1d90*/  BPT.TRAP 0x1 ;  /* 0x000000040000795c */ /* 0x000fe20000300000 */
.L_x_28:
[----:B-1----:R-:W-:Y:S05]  /*1da0*/  @P1 BRA `(.L_x_29) ;  /* 0x0000000000081947 */ /* 0x002fea0003800000 */
[----:B------:R-:W1:Y:S02]  /*1db0*/  SYNCS.PHASECHK.TRANS64.TRYWAIT P1, [UR4], R4 ;  /* 0x00000004ff0075a7 */ /* 0x000e640008020144 */
[----:B-1----:R-:W-:Y:S05]  /*1dc0*/  @!P1 BRA `(.L_x_30) ;  /* 0x0000005c00fc9947 */ /* 0x002fea0003800000 */
.L_x_29:
[----:B------:R-:W-:Y:S01]  /*1dd0*/  ULEA UR11, UR10, UR8, 0x9 ;  /* 0x000000080a0b7291 */ /* 0x000fe2000f8e483f */
[----:B------:R-:W-:Y:S01]  /*1de0*/  WARPGROUP.ARRIVE ;  /* 0x00000000000079c5 */ /* 0x000fe20000000000 */
[----:B------:R-:W-:Y:S01]  /*1df0*/  ULEA UR12, UR10, UR9, 0xa ;  /* 0x000000090a0c7291 */ /* 0x000fe2000f8e503f */
[----:B------:R-:W-:Y:S01]  /*1e00*/  UMOV UR5, 0x40000040 ;  /* 0x4000004000057882 */ /* 0x000fe20000000000 */
[----:B------:R-:W-:-:S03]  /*1e10*/  UMOV UR7, 0x40000040 ;  /* 0x4000004000077882 */ /* 0x000fc60000000000 */
[----:B------:R-:W-:Y:S02]  /*1e20*/  UMOV UR4, UR11 ;  /* 0x0000000b00047c82 */ /* 0x000fe40008000000 */
[----:B------:R-:W-:Y:S02]  /*1e30*/  UMOV UR6, UR12 ;  /* 0x0000000c00067c82 */ /* 0x000fe40008000000 */
[----:B------:R-:W-:Y:S01]  /*1e40*/  HGMMA.64x128x16.F32 R24, gdesc[UR4], R24, gsb0 ;  /* 0x01e00000041879f0 */ /* 0x000fe20008000818 */
        /* <DEDUP_REMOVED lines=23> */
[----:B------:R-:W-:Y:S01]  /*1fc0*/  BPT.TRAP 0x1 ;  /* 0x000000040000795c */ /* 0x000fe20000300000 */
.L_x_31:
[----:B------:R-:W-:-:S13]  /*1fd0*/  ISETP.NE.AND P1, PT, R103, RZ, PT ;  /* 0x000000ff6700720c */ /* 0x000fda0003f25270 */
[----:B01----:R-:W-:-:S05]  /*1fe0*/  @P1 LEA R4, R3, UR41, 0x3 ;  /* 0x0000002903041c11 */ /* 0x003fca000f8e18ff */
[----:B------:R-:W-:-:S05]  /*1ff0*/  @P1 VIADD R5, R4, 0x48 ;  /* 0x0000004804051836 */ /* 0x000fca0000000000 */
[----:B------:R-:W-:-:S04]  /*2000*/  @P1 PRMT R5, R88, 0x654, R5 ;  /* 0x0000065458051816 */ /* 0x000fc80000000005 */
[----:B------:R0:W-:Y:S01]  /*2010*/  @P1 SYNCS.ARRIVE.TRANS64.RED.A1T0 RZ, [R5+URZ], RZ ;  /* 0x000000ff05ff19a7 */ /* 0x0001e2000810043f */
[----:B------:R-:W-:-:S13]  /*2020*/  ISETP.GT.U32.AND P1, PT, R23, 0x1, PT ;  /* 0x000000011700780c */ /* 0x000fda0003f24070 */
[----:B0-----:R-:W-:Y:S05]  /*2030*/  @P1 BRA `(.L_x_32) ;  /* 0x0000000000041947 */ /* 0x001fea0003800000 */
[----:B------:R-:W-:Y:S01]  /*2040*/  BPT.TRAP 0x1 ;  /* 0x000000040000795c */ /* 0x000fe20000300000 */
.L_x_32:
[----:B------:R-:W-:Y:S01]  /*2050*/  UIADD3 UR10, UR10, 0x1, URZ ;  /* 0x000000010a0a7890 */ /* 0x000fe2000fffe03f */
[C---:B------:R-:W-:Y:S01]  /*2060*/  ISETP.GT.AND P2, PT, R0.reuse, 0x1, PT ;  /* 0x000000010000780c */ /* 0x040fe20003f44270 */
[----:B------:R-:W-:Y:S02]  /*2070*/  VIADD R3, R3, 0x1 ;  /* 0x0000000103037836 */ /* 0x000fe40000000000 */
[----:B------:R-:W-:Y:S01]  /*2080*/  UISETP.NE.AND UP0, UPT, UR10, 0x9, UPT ;  /* 0x000000090a00788c */ /* 0x000fe2000bf05270 */
[----:B------:R-:W-:Y:S02]  /*2090*/  VIADD R0, R0, 0xffffffff ;  /* 0xffffffff00007836 */ /* 0x000fe40000000000 */
[C---:B------:R-:W-:Y:S01]  /*20a0*/  ISETP.NE.AND P1, PT, R3.reuse, 0x9, PT ;  /* 0x000000090300780c */ /* 0x040fe20003f25270 */
[----:B------:R-:W-:Y:S02]  /*20b0*/  USEL UR4, URZ, 0x1, UP0 ;  /* 0x000000013f047887 */ /* 0x000fe40008000000 */
[----:B------:R-:W-:Y:S01]  /*20c0*/  USEL UR10, UR10, URZ, UP0 ;  /* 0x0000003f0a0a7287 */ /* 0x000fe20008000000 */
[----:B------:R-:W-:-:S03]  /*20d0*/  SEL R3, R3, RZ, P1 ;  /* 0x000000ff03037207 */ /* 0x000fc60000800000 */
[----:B------:R-:W-:Y:S01]  /*20e0*/  LOP3.LUT R6, R6, UR4, RZ, 0x3c, !PT ;  /* 0x0000000406067c12 */ /* 0x000fe2000f8e3cff */
[----:B------:R-:W-:Y:S07]  /*20f0*/  @P2 BRA `(.L_x_33) ;  /* 0xfffffffc000c2947 */ /* 0x000fee000383ffff */
.L_x_26:
[----:B01----:R-:W0:Y:S01]  /*2100*/  LDC R0, c[0x0][0x28c] ;  /* 0x0000a300ff007b82 */ /* 0x003e220000000800 */
[----:B------:R-:W-:-:S04]  /*2110*/  IMAD.U32 R3, RZ, RZ, UR47 ;  /* 0x0000002fff037e24 */ /* 0x000fc8000f8e00ff */
[----:B------:R1:W-:Y:S01]  /*2120*/  SYNCS.ARRIVE.TRANS64.A1T0 RZ, [R3+UR46], RZ ;  /* 0x000000ff03ff79a7 */ /* 0x0003e2000810002e */
[----:B0-----:R-:W-:-:S13]  /*2130*/  ISETP.GE.AND P1, PT, R0, 0x1, PT ;  /* 0x000000010000780c */ /* 0x001fda0003f26270 */
[----:B-1----:R-:W-:Y:S05]  /*2140*/  @!P1 BRA `(.L_x_34) ;  /* 0x0000000000449947 */ /* 0x002fea0003800000 */
[----:B------:R-:W-:Y:S05]  /*2150*/  @!P0 BRA `(.L_x_35) ;  /* 0x0000000000048947 */ /* 0x000fea0003800000 */
[----:B------:R-:W-:Y:S01]  /*2160*/  BPT.TRAP 0x1 ;  /* 0x000000040000795c */ /* 0x000fe20000300000 */
.L_x_35:
[----:B------:R-:W-:-:S13]  /*2170*/  ISETP.NE.AND P0, PT, R103, RZ, PT ;  /* 0x000000ff6700720c */ /* 0x000fda0003f05270 */
[----:B------:R-:W-:-:S05]  /*2180*/  VOTEU.ANY UP0, P0 ;  /* 0x00000000003f7886 */ /* 0x000fca0000000100 */
[----:B------:R-:W-:-:S06]  /*2190*/  @UP0 UIADD3 UR4, UR38, UR42, URZ ;  /* 0x0000002a26040290 */ /* 0x000fcc000fffe03f */
[----:B------:R-:W-:Y:S02]  /*21a0*/  IMAD.U32 R4, RZ, RZ, UR4 ;  /* 0x00000004ff047e24 */ /* 0x000fe4000f8e00ff */
[----:B------:R-:W-:Y:S02]  /*21b0*/  IMAD.U32 R3, RZ, RZ, UR4 ;  /* 0x00000004ff037e24 */ /* 0x000fe4000f8e00ff */
[----:B------:R-:W-:-:S05]  /*21c0*/  @P0 IMAD.WIDE.U32 R4, R4, 0x38e38e39, RZ ;  /* 0x38e38e3904040825 */ /* 0x000fca00078e00ff */
[----:B------:R-:W-:-:S05]  /*21d0*/  @P0 SHF.R.U32.HI R0, RZ, 0x1, R5 ;  /* 0x00000001ff000819 */ /* 0x000fca0000011605 */
[----:B------:R-:W-:-:S05]  /*21e0*/  @P0 IMAD R0, R0, -0x9, R3 ;  /* 0xfffffff700000824 */ /* 0x000fca00078e0203 */
[----:B------:R-:W-:-:S05]  /*21f0*/  @P0 LEA R0, R0, UR41, 0x3 ;  /* 0x0000002900000c11 */ /* 0x000fca000f8e18ff */
[----:B------:R-:W-:-:S05]  /*2200*/  @P0 VIADD R3, R0, 0x48 ;  /* 0x0000004800030836 */ /* 0x000fca0000000000 */
[----:B------:R-:W-:-:S04]  /*2210*/  @P0 PRMT R3, R88, 0x654, R3 ;  /* 0x0000065458030816 */ /* 0x000fc80000000003 */
[----:B------:R0:W-:Y:S01]  /*2220*/  @P0 SYNCS.ARRIVE.TRANS64.RED.A1T0 RZ, [R3+URZ], RZ ;  /* 0x000000ff03ff09a7 */ /* 0x0001e2000810043f */
[----:B------:R-:W-:-:S13]  /*2230*/  ISETP.GT.U32.AND P0, PT, R23, 0x1, PT ;  /* 0x000000011700780c */ /* 0x000fda0003f04070 */
[----:B0-----:R-:W-:Y:S05]  /*2240*/  @P0 BRA `(.L_x_34) ;  /* 0x0000000000040947 */ /* 0x001fea0003800000 */
[----:B------:R-:W-:Y:S01]  /*2250*/  BPT.TRAP 0x1 ;  /* 0x000000040000795c */ /* 0x000fe20000300000 */
.L_x_34:
[----:B------:R-:W-:Y:S01]  /*2260*/  SHF.L.U32 R0, R105, 0x1f, RZ ;  /* 0x0000001f69007819 */ /* 0x000fe200000006ff */
[----:B------:R-:W-:Y:S01]  /*2270*/  UIADD3 UR38, UR38, UR45, URZ ;  /* 0x0000002d26267290 */ /* 0x000fe2000fffe03f */
[----:B------:R-:W-:Y:S01]  /*2280*/  SHF.R.S32.HI R11, RZ, 0x1f, R19 ;  /* 0x0000001fff0b7819 */ /* 0x000fe20000011413 */
[----:B------:R-:W-:Y:S01]  /*2290*/  UISETP.GE.U32.AND UP1, UPT, UR45, 0x9, UPT ;  /* 0x000000092d00788c */ /* 0x000fe2000bf26070 */
[----:B------:R-:W0:Y:S01]  /*22a0*/  SYNCS.PHASECHK.TRANS64.TRYWAIT P0, [UR43+0x8], R0 ;  /* 0x00000800ff0075a7 */ /* 0x000e22000800016b */
[----:B------:R-:W-:-:S04]  /*22b0*/  UISETP.GT.U32.AND UP0, UPT, UR38, 0x8, UPT ;  /* 0x000000082600788c */ /* 0x000fc8000bf04070 */
[----:B------:R-:W-:-:S04]  /*22c0*/  UISETP.LT.U32.AND UP0, UPT, UR45, 0x9, UP0 ;  /* 0x000000092d00788c */ /* 0x000fc80008701070 */
[----:B------:R-:W-:Y:S02]  /*22d0*/  USEL UR6, URZ, 0x1, !UP0 ;  /* 0x000000013f067887 */ /* 0x000fe4000c000000 */
[----:B------:R-:W-:Y:S02]  /*22e0*/  @UP1 UIMAD.WIDE.U32 UR4, UR38, 0x38e38e39, URZ ;  /* 0x38e38e39260418a5 */ /* 0x000fe4000f8e003f */
[----:B------:R-:W-:Y:S02]  /*22f0*/  ULOP3.LUT UR39, UR39, UR6, URZ, 0x3c, !UPT ;  /* 0x0000000627277292 */ /* 0x000fe4000f8e3c3f */
[----:B------:R-:W-:-:S04]  /*2300*/  @UP1 USHF.R.U32.HI UR4, URZ, 0x1, UR5 ;  /* 0x000000013f041899 */ /* 0x000fc80008011605 */
[----:B------:R-:W-:Y:S01]  /*2310*/  @UP1 ULOP3.LUT UR39, UR39, 0x1, UR4, 0x78, !UPT ;  /* 0x0000000127271892 */ /* 0x000fe2000f8e7804 */
[----:B0-----:R-:W-:Y:S11]  /*2320*/  @!P0 BRA `(.L_x_36) ;  /* 0x0000005800bc8947 */ /* 0x001ff60003800000 */
.L_x_195:
[----:B------:R-:W-:Y:S01]  /*2330*/  IMAD.SHL.U32 R7, R22, 0x40, RZ ;  /* 0x0000004016077824 */ /* 0x000fe200078e00ff */
[----:B------:R-:W-:Y:S01]  /*2340*/  ULDC UR6, c[0x0][0x284] ;  /* 0x0000a10000067ab9 */ /* 0x000fe20000000800 */
[----:B------:R-:W-:Y:S01]  /*2350*/  IMAD.SHL.U32 R12, R18, 0x80, RZ ;  /* 0x00000080120c7824 */ /* 0x000fe200078e00ff */
[----:B------:R-:W-:Y:S01]  /*2360*/  ULDC.64 UR4, c[0x0][0x5d0] ;  /* 0x0001740000047ab9 */ /* 0x000fe20000000a00 */
[----:B------:R-:W-:Y:S01]  /*2370*/  IMAD.WIDE R20, R22, 0x40, R92 ;  /* 0x0000004016147825 */ /* 0x000fe200078e025c */
[----:B------:R-:W-:Y:S01]  /*2380*/  ISETP.GE.AND P0, PT, R7, UR6, PT ;  /* 0x0000000607007c0c */ /* 0x000fe2000bf06270 */
[----:B------:R-:W-:Y:S01]  /*2390*/  ULDC UR6, c[0x0][0x288] ;  /* 0x0000a20000067ab9 */ /* 0x000fe20000000800 */
[----:B------:R-:W-:Y:S01]  /*23a0*/  SHF.R.S32.HI R13, RZ, 0x1f, R12 ;  /* 0x0000001fff0d7819 */ /* 0x000fe2000001140c */
[----:B0-----:R-:W-:Y:S01]  /*23b0*/  IMAD R0, R11, UR4, RZ ;  /* 0x000000040b007c24 */ /* 0x001fe2000f8e02ff */
[----:B------:R-:W-:Y:S01]  /*23c0*/  ISETP.GE.OR P0, PT, R12, UR6, P0 ;  /* 0x000000060c007c0c */ /* 0x000fe20008706670 */
[----:B------:R-:W-:-:S04]  /*23d0*/  IMAD.WIDE.U32 R4, R19, UR4, R94 ;  /* 0x0000000413047c25 */ /* 0x000fc8000f8e005e */
[----:B------:R-:W-:Y:S01]  /*23e0*/  IMAD R3, R19, UR5, R0 ;  /* 0x0000000513037c24 */ /* 0x000fe2000f8e0200 */
[----:B------:R-:W-:Y:S01]  /*23f0*/  IADD3 R4, P1, R12, R4, RZ ;  /* 0x000000040c047210 */ /* 0x000fe20007f3e0ff */
[----:B------:R-:W-:Y:S02]  /*2400*/  ULDC.64 UR4, c[0x0][0x5c8] ;  /* 0x0001720000047ab9 */ /* 0x000fe40000000a00 */
[----:B------:R-:W-:Y:S01]  /*2410*/  IMAD R9, R21, UR4, RZ ;  /* 0x0000000415097c24 */ /* 0x000fe2000f8e02ff */
[----:B------:R-:W-:-:S03]  /*2420*/  IADD3.X R5, R13, R5, R3, P1, !PT ;  /* 0x000000050d057210 */ /* 0x000fc60000ffe403 */
[C---:B------:R-:W-:Y:S02]  /*2430*/  IMAD R9, R20.reuse, UR5, R9 ;  /* 0x0000000514097c24 */ /* 0x040fe4000f8e0209 */
[----:B------:R-:W-:Y:S01]  /*2440*/  IMAD.WIDE.U32 R106, R20, UR4, R4 ;  /* 0x00000004146a7c25 */ /* 0x000fe2000f8e0004 */
[----:B------:R-:W-:Y:S06]  /*2450*/  @P0 BRA `(.L_x_37) ;  /* 0x0000003c00d80947 */ /* 0x000fec0003800000 */
[----:B-----5:R-:W-:Y:S01]  /*2460*/  FSETP.NEU.AND P1, PT, R90, RZ, PT ;  /* 0x000000ff5a00720b */ /* 0x020fe20003f2d000 */
[----:B------:R-:W-:Y:S01]  /*2470*/  IMAD.IADD R3, R99, 0x1, -R12 ;  /* 0x0000000163037824 */ /* 0x000fe200078e0a0c */
[----:B------:R-:W-:Y:S01]  /*2480*/  BSSY B0, `(.L_x_37) ;  /* 0x00003f3000007945 */ /* 0x000fe20003800000 */
[----:B------:R-:W-:Y:S02]  /*2490*/  IMAD.IADD R0, R102, 0x1, -R7 ;  /* 0x0000000166007824 */ /* 0x000fe400078e0a07 */
[----:B------:R-:W-:Y:S01]  /*24a0*/  IMAD.IADD R115, R107, 0x1, R9 ;  /* 0x000000016b737824 */ /* 0x000fe200078e0209 */
[----:B------:R-:W-:-:S04]  /*24b0*/  ISETP.GT.AND P0, PT, R3, RZ, PT ;  /* 0x000000ff0300720c */ /* 0x000fc80003f04270 */
[----:B------:R-:W-:-:S03]  /*24c0*/  ISETP.GT.AND P3, PT, R0, RZ, P0 ;  /* 0x000000ff0000720c */ /* 0x000fc60000764270 */
[----:B------:R-:W-:Y:S10]  /*24d0*/  @!P1 BRA `(.L_x_38) ;  /* 0x0000002c001c9947 */ /* 0x000ff40003800000 */
[----:B------:R-:W0:Y:S01]  /*24e0*/  LDC.64 R108, c[0x0][0x5b8] ;  /* 0x00016e00ff6c7b82 */ /* 0x000e220000000a00 */
[----:B------:R-:W-:-:S07]  /*24f0*/  ULDC.64 UR4, c[0x0][0x5c0] ;  /* 0x0001700000047ab9 */ /* 0x000fce0000000a00 */
[----:B------:R-:W1:Y:S08]  /*2500*/  LDC.64 R110, c[0x0][0x5b0] ;  /* 0x00016c00ff6e7b82 */ /* 0x000e700000000a00 */
[----:B------:R-:W2:Y:S01]  /*2510*/  LDC.64 R112, c[0x0][0x5a8] ;  /* 0x00016a00ff707b82 */ /* 0x000ea20000000a00 */
[-C--:B0-----:R-:W-:Y:S02]  /*2520*/  IMAD R6, R11, R108.reuse, RZ ;  /* 0x0000006c0b067224 */ /* 0x081fe400078e02ff */
[----:B------:R-:W-:-:S04]  /*2530*/  IMAD.WIDE.U32 R4, R19, R108, R94 ;  /* 0x0000006c13047225 */ /* 0x000fc800078e005e */
[----:B------:R-:W-:Y:S01]  /*2540*/  IMAD R107, R19, R109, R6 ;  /* 0x0000006d136b7224 */ /* 0x000fe200078e0206 */
[----:B------:R-:W-:Y:S01]  /*2550*/  IADD3 R6, P1, R12, R4, RZ ;  /* 0x000000040c067210 */ /* 0x000fe20007f3e0ff */
[----:B-1----:R-:W-:-:S03]  /*2560*/  IMAD R4, R21, R110, RZ ;  /* 0x0000006e15047224 */ /* 0x002fc600078e02ff */
[----:B------:R-:W-:Y:S01]  /*2570*/  IADD3.X R7, R13, R5, R107, P1, !PT ;  /* 0x000000050d077210 */ /* 0x000fe20000ffe46b */
[C---:B------:R-:W-:Y:S02]  /*2580*/  IMAD R109, R20.reuse, R111, R4 ;  /* 0x0000006f146d7224 */ /* 0x040fe400078e0204 */
[----:B------:R-:W-:-:S04]  /*2590*/  IMAD.WIDE.U32 R4, R20, R110, R6 ;  /* 0x0000006e14047225 */ /* 0x000fc800078e0006 */
[----:B------:R-:W-:Y:S01]  /*25a0*/  IMAD.IADD R5, R5, 0x1, R109 ;  /* 0x0000000105057824 */ /* 0x000fe200078e026d */
[----:B--2---:R-:W-:-:S04]  /*25b0*/  LEA R10, P1, R4, R112, 0x1 ;  /* 0x00000070040a7211 */ /* 0x004fc800078208ff */
[----:B------:R-:W-:-:S05]  /*25c0*/  LEA.HI.X R11, R4, R113, R5, 0x1, P1 ;  /* 0x00000071040b7211 */ /* 0x000fca00008f0c05 */
[----:B------:R0:W2:Y:S01]  /*25d0*/  @P3 LDG.E.LTC128B.U16 R18, desc[UR36][R10.64] ;  /* 0x000000240a123981 */ /* 0x0000a2000c1e1520 */
[----:B------:R-:W-:Y:S01]  /*25e0*/  IMAD.WIDE.U32 R4, R20, R110, R12 ;  /* 0x0000006e14047225 */ /* 0x000fe200078e000c */
[----:B------:R-:W-:Y:S02]  /*25f0*/  BSSY B1, `(.L_x_39) ;  /* 0x0000014000017945 */ /* 0x000fe40003800000 */
[----:B------:R-:W-:-:S04]  /*2600*/  IADD3 R14, P1, R94, R4, RZ ;  /* 0x000000045e0e7210 */ /* 0x000fc80007f3e0ff */
[----:B------:R-:W-:Y:S01]  /*2610*/  IADD3.X R15, R95, R109, R5, P1, !PT ;  /* 0x0000006d5f0f7210 */ /* 0x000fe20000ffe405 */
[----:B0-----:R-:W-:Y:S01]  /*2620*/  IMAD.SHL.U32 R10, R110, 0x8, RZ ;  /* 0x000000086e0a7824 */ /* 0x001fe200078e00ff */
[----:B------:R-:W-:Y:S02]  /*2630*/  LEA R8, P1, R106, UR4, 0x1 ;  /* 0x000000046a087c11 */ /* 0x000fe4000f8208ff */
[----:B------:R-:W-:Y:S01]  /*2640*/  SHF.L.U64.HI R11, R110, 0x3, R111 ;  /* 0x000000036e0b7819 */ /* 0x000fe2000001026f */
[----:B------:R-:W-:-:S04]  /*2650*/  IMAD.WIDE.U32 R14, R19, R108, R14 ;  /* 0x0000006c130e7225 */ /* 0x000fc800078e000e */
[----:B------:R-:W-:Y:S01]  /*2660*/  IMAD.IADD R5, R107, 0x1, R15 ;  /* 0x000000016b057824 */ /* 0x000fe200078e020f */
[----:B------:R-:W-:-:S04]  /*2670*/  LEA R4, P4, R14, R112, 0x1 ;  /* 0x000000700e047211 */ /* 0x000fc800078808ff */
[----:B------:R-:W-:Y:S01]  /*2680*/  LEA.HI.X R5, R14, R113, R5, 0x1, P4 ;  /* 0x000000710e057211 */ /* 0x000fe200020f0c05 */
[----:B--2---:R-:W-:-:S05]  /*2690*/  HADD2.F32 R9, -RZ, R18.H0_H0 ;  /* 0x20000012ff097230 */ /* 0x004fca0000004100 */
[----:B------:R-:W-:-:S04]  /*26a0*/  FMUL R9, R9, R90 ;  /* 0x0000005a09097220 */ /* 0x000fc80000400000 */
[----:B------:R-:W-:Y:S01]  /*26b0*/  FFMA R24, R24, R89, R9 ;  /* 0x0000005918187223 */ /* 0x000fe20000000009 */
[----:B------:R-:W-:Y:S02]  /*26c0*/  LEA.HI.X R9, R106, UR5, R115, 0x1, P1 ;  /* 0x000000056a097c11 */ /* 0x000fe400088f0c73 */
[----:B------:R-:W-:Y:S02]  /*26d0*/  ISETP.GT.AND P1, PT, R3, 0x1, PT ;  /* 0x000000010300780c */ /* 0x000fe40003f24270 */
[----:B------:R-:W-:Y:S02]  /*26e0*/  F2FP.F16.F32.PACK_AB R24, RZ, R24 ;  /* 0x00000018ff18723e */ /* 0x000fe400000000ff */
[----:B------:R-:W-:-:S03]  /*26f0*/  ISETP.GT.AND P2, PT, R0, RZ, P1 ;  /* 0x000000ff0000720c */ /* 0x000fc60000f44270 */
[----:B------:R0:W-:Y:S10]  /*2700*/  @P3 STG.E.U16 desc[UR36][R8.64], R24 ;  /* 0x0000001808003986 */ /* 0x0001f4000c101524 */
[----:B------:R-:W-:Y:S05]  /*2710*/  @!P2 BRA `(.L_x_40) ;  /* 0x000000000004a947 */ /* 0x000fea0003800000 */
[----:B------:R1:W5:Y:S02]  /*2720*/  LDG.E.LTC128B.U16 R18, desc[UR36][R4.64+0x2] ;  /* 0x0000022404127981 */ /* 0x000364000c1e1520 */
.L_x_40:
[----:B------:R-:W-:Y:S05]  /*2730*/  BSYNC B1 ;  /* 0x0000000000017941 */ /* 0x000fea0003800000 */
.L_x_39:
[----:B------:R-:W-:Y:S01]  /*2740*/  IMAD.WIDE.U32 R10, R20, R110, R10 ;  /* 0x0000006e140a7225 */ /* 0x000fe200078e000a */
[----:B------:R-:W-:-:S03]  /*2750*/  ISETP.GT.AND P0, PT, R0, 0x8, P0 ;  /* 0x000000080000780c */ /* 0x000fc60000704270 */
[----:B-----5:R-:W-:Y:S01]  /*2760*/  HADD2.F32 R15, -RZ, R18.H0_H0 ;  /* 0x20000012ff0f7230 */ /* 0x020fe20000004100 */
[----:B------:R-:W-:Y:S01]  /*2770*/  IADD3 R6, P3, R6, R10, RZ ;  /* 0x0000000a06067210 */ /* 0x000fe20007f7e0ff */
[----:B------:R-:W-:-:S03]  /*2780*/  IMAD.IADD R109, R109, 0x1, R11 ;  /* 0x000000016d6d7824 */ /* 0x000fc600078e020b */
[----:B------:R-:W-:Y:S01]  /*2790*/  FMUL R14, R15, R90 ;  /* 0x0000005a0f0e7220 */ /* 0x000fe20000400000 */
[----:B------:R-:W-:-:S03]  /*27a0*/  IMAD.X R7, R109, 0x1, R7, P3 ;  /* 0x000000016d077824 */ /* 0x000fc600018e0607 */
[----:B------:R-:W-:Y:S01]  /*27b0*/  FFMA R25, R25, R89, R14 ;  /* 0x0000005919197223 */ /* 0x000fe2000000000e */
[----:B------:R-:W-:-:S04]  /*27c0*/  LEA R14, P3, R6, R112, 0x1 ;  /* 0x00000070060e7211 */ /* 0x000fc800078608ff */
[----:B------:R-:W-:Y:S01]  /*27d0*/  LEA.HI.X R15, R6, R113, R7, 0x1, P3 ;  /* 0x00000071060f7211 */ /* 0x000fe200018f0c07 */
[----:B------:R-:W-:Y:S01]  /*27e0*/  @P2 IMAD.MOV.U32 R6, RZ, RZ, R8 ;  /* 0x000000ffff062224 */ /* 0x000fe200078e0008 */
[----:B------:R-:W-:Y:S01]  /*27f0*/  F2FP.F16.F32.PACK_AB R25, RZ, R25 ;  /* 0x00000019ff19723e */ /* 0x000fe200000000ff */
[----:B------:R-:W-:-:S05]  /*2800*/  @P2 IMAD.MOV.U32 R7, RZ, RZ, R9 ;  /* 0x000000ffff072224 */ /* 0x000fca00078e0009 */
[----:B------:R2:W-:Y:S04]  /*2810*/  @P2 STG.E.U16 desc[UR36][R6.64+0x2], R25 ;  /* 0x0000021906002986 */ /* 0x0005e8000c101524 */
[----:B------:R-:W3:Y:S01]  /*2820*/  @P0 LDG.E.LTC128B.U16 R18, desc[UR36][R14.64] ;  /* 0x000000240e120981 */ /* 0x000ee2000c1e1520 */
[----:B------:R-:W-:Y:S01]  /*2830*/  IADD3 R12, P2, P3, R94, R10, R12 ;  /* 0x0000000a5e0c7210 */ /* 0x000fe20007b5e00c */
[----:B------:R-:W-:Y:S01]  /*2840*/  BSSY B1, `(.L_x_41) ;  /* 0x0000011000017945 */ /* 0x000fe20003800000 */
[----:B------:R-:W-:Y:S02]  /*2850*/  ISETP.GT.AND P1, PT, R0, 0x8, P1 ;  /* 0x000000080000780c */ /* 0x000fe40000f24270 */
[----:B------:R-:W-:Y:S02]  /*2860*/  IADD3.X R13, R95, R109, R13, P2, P3 ;  /* 0x0000006d5f0d7210 */ /* 0x000fe400017e640d */
[----:B------:R-:W-:Y:S01]  /*2870*/  LEA R10, P2, R91, R8, 0x1 ;  /* 0x000000085b0a7211 */ /* 0x000fe200078408ff */
[----:B------:R-:W-:Y:S01]  /*2880*/  IMAD.WIDE.U32 R12, R19, R108, R12 ;  /* 0x0000006c130c7225 */ /* 0x000fe200078e000c */
[----:B------:R-:W-:-:S03]  /*2890*/  SHF.L.U64.HI R19, R91, 0x1, R96 ;  /* 0x000000015b137819 */ /* 0x000fc60000010260 */
[----:B------:R-:W-:Y:S01]  /*28a0*/  IMAD.IADD R13, R107, 0x1, R13 ;  /* 0x000000016b0d7824 */ /* 0x000fe200078e020d */
[----:B--2---:R-:W-:-:S04]  /*28b0*/  LEA R6, P3, R12, R112, 0x1 ;  /* 0x000000700c067211 */ /* 0x004fc800078608ff */
[----:B------:R-:W-:Y:S01]  /*28c0*/  LEA.HI.X R7, R12, R113, R13, 0x1, P3 ;  /* 0x000000710c077211 */ /* 0x000fe200018f0c0d */
[----:B---3--:R-:W-:-:S05]  /*28d0*/  HADD2.F32 R11, -RZ, R18.H0_H0 ;  /* 0x20000012ff0b7230 */ /* 0x008fca0000004100 */
[----:B------:R-:W-:-:S04]  /*28e0*/  FMUL R11, R11, R90 ;  /* 0x0000005a0b0b7220 */ /* 0x000fc80000400000 */
[----:B------:R-:W-:-:S05]  /*28f0*/  FFMA R11, R26, R89, R11 ;  /* 0x000000591a0b7223 */ /* 0x000fca000000000b */
[----:B------:R-:W-:Y:S01]  /*2900*/  F2FP.F16.F32.PACK_AB R14, RZ, R11 ;  /* 0x0000000bff0e723e */ /* 0x000fe200000000ff */
[----:B------:R-:W-:-:S05]  /*2910*/  IMAD.X R11, R19, 0x1, R9, P2 ;  /* 0x00000001130b7824 */ /* 0x000fca00010e0609 */
[----:B------:R2:W-:Y:S01]  /*2920*/  @P0 STG.E.U16 desc[UR36][R10.64], R14 ;  /* 0x0000000e0a000986 */ /* 0x0005e2000c101524 */
[----:B------:R-:W-:Y:S05]  /*2930*/  @!P1 BRA `(.L_x_42) ;  /* 0x0000000000049947 */ /* 0x000fea0003800000 */
[----:B------:R3:W5:Y:S02]  /*2940*/  LDG.E.LTC128B.U16 R18, desc[UR36][R6.64+0x2] ;  /* 0x0000022406127981 */ /* 0x000764000c1e1520 */
.L_x_42:
[----:B------:R-:W-:Y:S05]  /*2950*/  BSYNC B1 ;  /* 0x0000000000017941 */ /* 0x000fea0003800000 */
.L_x_41:
[----:B-----5:R-:W-:Y:S01]  /*2960*/  HADD2.F32 R13, -RZ, R18.H0_H0 ;  /* 0x20000012ff0d7230 */ /* 0x020fe20000004100 */
[----:B------:R-:W-:Y:S01]  /*2970*/  ISETP.GT.AND P0, PT, R3, 0x8, PT ;  /* 0x000000080300780c */ /* 0x000fe20003f04270 */
[----:B------:R-:W-:Y:S03]  /*2980*/  BSSY B1, `(.L_x_43) ;  /* 0x0000008000017945 */ /* 0x000fe60003800000 */
[----:B------:R-:W-:Y:S01]  /*2990*/  FMUL R12, R13, R90 ;  /* 0x0000005a0d0c7220 */ /* 0x000fe20000400000 */
[----:B------:R-:W-:-:S03]  /*29a0*/  ISETP.GT.AND P2, PT, R0, RZ, P0 ;  /* 0x000000ff0000720c */ /* 0x000fc60000744270 */
[----:B------:R-:W-:-:S05]  /*29b0*/  FFMA R12, R27, R89, R12 ;  /* 0x000000591b0c7223 */ /* 0x000fca000000000c */
[----:B------:R-:W-:-:S05]  /*29c0*/  F2FP.F16.F32.PACK_AB R12, RZ, R12 ;  /* 0x0000000cff0c723e */ /* 0x000fca00000000ff */
[----:B------:R4:W-:Y:S01]  /*29d0*/  @P1 STG.E.U16 desc[UR36][R10.64+0x2], R12 ;  /* 0x0000020c0a001986 */ /* 0x0009e2000c101524 */
[----:B------:R-:W-:Y:S05]  /*29e0*/  @!P2 BRA `(.L_x_44) ;  /* 0x000000000004a947 */ /* 0x000fea0003800000 */
[----:B------:R0:W5:Y:S02]  /*29f0*/  LDG.E.LTC128B.U16 R18, desc[UR36][R4.64+0x10] ;  /* 0x0000102404127981 */ /* 0x000164000c1e1520 */
.L_x_44:
[----:B------:R-:W-:Y:S05]  /*2a00*/  BSYNC B1 ;  /* 0x0000000000017941 */ /* 0x000fea0003800000 */
.L_x_43:
        /* <DEDUP_REMOVED lines=10> */
.L_x_46:
[----:B------:R-:W-:Y:S05]  /*2ab0*/  BSYNC B1 ;  /* 0x0000000000017941 */ /* 0x000fea0003800000 */
.L_x_45:
[----:B0----5:R-:W-:Y:S01]  /*2ac0*/  HADD2.F32 R13, -RZ, R18.H0_H0 ;  /* 0x20000012ff0d7230 */ /* 0x021fe20000004100 */
[----:B------:R-:W-:Y:S01]  /*2ad0*/  ISETP.GT.AND P0, PT, R0, 0x8, P0 ;  /* 0x000000080000780c */ /* 0x000fe20000704270 */
[----:B------:R-:W-:Y:S03]  /*2ae0*/  BSSY B1, `(.L_x_47) ;  /* 0x0000007000017945 */ /* 0x000fe60003800000 */
[----:B----4-:R-:W-:-:S04]  /*2af0*/  FMUL R12, R13, R90 ;  /* 0x0000005a0d0c7220 */ /* 0x010fc80000400000 */
[----:B------:R-:W-:-:S05]  /*2b00*/  FFMA R12, R29, R89, R12 ;  /* 0x000000591d0c7223 */ /* 0x000fca000000000c */
[----:B------:R-:W-:-:S05]  /*2b10*/  F2FP.F16.F32.PACK_AB R12, RZ, R12 ;  /* 0x0000000cff0c723e */ /* 0x000fca00000000ff */
[----:B------:R0:W-:Y:S01]  /*2b20*/  @P3 STG.E.U16 desc[UR36][R8.64+0x12], R12 ;  /* 0x0000120c08003986 */ /* 0x0001e2000c101524 */
[----:B------:R-:W-:Y:S05]  /*2b30*/  @!P0 BRA `(.L_x_48) ;  /* 0x0000000000048947 */ /* 0x000fea0003800000 */
[----:B------:R4:W5:Y:S02]  /*2b40*/  LDG.E.LTC128B.U16 R18, desc[UR36][R6.64+0x10] ;  /* 0x0000102406127981 */ /* 0x000964000c1e1520 */
.L_x_48:
[----:B------:R-:W-:Y:S05]  /*2b50*/  BSYNC B1 ;  /* 0x0000000000017941 */ /* 0x000fea0003800000 */
.L_x_47:
[----:B-----5:R-:W-:Y:S01]  /*2b60*/  HADD2.F32 R13, -RZ, R18.H0_H0 ;  /* 0x20000012ff0d7230 */ /* 0x020fe20000004100 */
[----:B------:R-:W-:Y:S01]  /*2b70*/  ISETP.GT.AND P1, PT, R0, 0x8, P1 ;  /* 0x000000080000780c */ /* 0x000fe20000f24270 */
[----:B------:R-:W-:Y:S03]  /*2b80*/  BSSY B1, `(.L_x_49) ;  /* 0x0000007000017945 */ /* 0x000fe60003800000 */
[----:B------:R-:W-:-:S04]  /*2b90*/  FMUL R13, R13, R90 ;  /* 0x0000005a0d0d7220 */ /* 0x000fc80000400000 */
[----:B------:R-:W-:-:S05]  /*2ba0*/  FFMA R13, R30, R89, R13 ;  /* 0x000000591e0d7223 */ /* 0x000fca000000000d */
[----:B------:R-:W-:-:S05]  /*2bb0*/  F2FP.F16.F32.PACK_AB R13, RZ, R13 ;  /* 0x0000000dff0d723e */ /* 0x000fca00000000ff */
[----:B------:R0:W-:Y:S01]  /*2bc0*/  @P0 STG.E.U16 desc[UR36][R10.64+0x10], R13 ;  /* 0x0000100d0a000986 */ /* 0x0001e2000c101524 */
[----:B------:R-:W-:Y:S05]  /*2bd0*/  @!P1 BRA `(.L_x_50) ;  /* 0x0000000000049947 */ /* 0x000fea0003800000 */
[----:B------:R0:W5:Y:S02]  /*2be0*/  LDG.E.LTC128B.U16 R18, desc[UR36][R6.64+0x12] ;  /* 0x0000122406127981 */ /* 0x000164000c1e1520 */
.L_x_50:
[----:B------:R-:W-:Y:S05]  /*2bf0*/  BSYNC B1 ;  /* 0x0000000000017941 */ /* 0x000fea0003800000 */
.L_x_49:
[----:B0----5:R-:W-:Y:S01]  /*2c00*/  HADD2.F32 R13, -RZ, R18.H0_H0 ;  /* 0x20000012ff0d7230 */ /* 0x021fe20000004100 */
        /* <DEDUP_REMOVED lines=9> */
.L_x_52:
[----:B------:R-:W-:Y:S05]  /*2ca0*/  BSYNC B1 ;  /* 0x0000000000017941 */ /* 0x000fea0003800000 */
.L_x_51:
        /* <DEDUP_REMOVED lines=10> */
.L_x_54:
[----:B------:R-:W-:Y:S05]  /*2d50*/  BSYNC B1 ;  /* 0x0000000000017941 */ /* 0x000fea0003800000 */
.L_x_53:
[----:B0----5:R-:W-:Y:S01]  /*2d60*/  HADD2.F32 R13, -RZ, R18.H0_H0 ;  /* 0x20000012ff0d7230 */ /* 0x021fe20000004100 */
        /* <DEDUP_REMOVED lines=8> */
.L_x_56:
[----:B------:R-:W-:Y:S05]  /*2df0*/  BSYNC B1 ;  /* 0x0000000000017941 */ /* 0x000fea0003800000 */
.L_x_55:
        /* <DEDUP_REMOVED lines=9> */
.L_x_58:
[----:B------:R-:W-:Y:S05]  /*2e90*/  BSYNC B1 ;  /* 0x0000000000017941 */ /* 0x000fea0003800000 */
.L_x_57:
        /* <DEDUP_REMOVED lines=10> */
.L_x_60:
[----:B------:R-:W-:Y:S05]  /*2f40*/  BSYNC B1 ;  /* 0x0000000000017941 */ /* 0x000fea0003800000 */
.L_x_59:
        /* <DEDUP_REMOVED lines=10> */
.L_x_62:
[----:B------:R-:W-:Y:S05]  /*2ff0*/  BSYNC B1 ;  /* 0x0000000000017941 */ /* 0x000fea0003800000 */
.L_x_61:
        /* <DEDUP_REMOVED lines=9> */
.L_x_64:
[----:B------:R-:W-:Y:S05]  /*3090*/  BSYNC B1 ;  /* 0x0000000000017941 */ /* 0x000fea0003800000 */
.L_x_63:
        /* <DEDUP_REMOVED lines=9> */
.L_x_66:
[----:B------:R-:W-:Y:S05]  /*3130*/  BSYNC B1 ;  /* 0x0000000000017941 */ /* 0x000fea0003800000 */
.L_x_65:
        /* <DEDUP_REMOVED lines=10> */
.L_x_68:
[----:B------:R-:W-:Y:S05]  /*31e0*/  BSYNC B1 ;  /* 0x0000000000017941 */ /* 0x000fea0003800000 */
.L_x_67:
        /* <DEDUP_REMOVED lines=10> */
.L_x_70:
[----:B------:R-:W-:Y:S05]  /*3290*/  BSYNC B1 ;  /* 0x0000000000017941 */ /* 0x000fea0003800000 */
.L_x_69:
        /* <DEDUP_REMOVED lines=9> */
.L_x_72:
[----:B------:R-:W-:Y:S05]  /*3330*/  BSYNC B1 ;  /* 0x0000000000017941 */ /* 0x000fea0003800000 */
.L_x_71:
        /* <DEDUP_REMOVED lines=9> */
.L_x_74:
[----:B------:R-:W-:Y:S05]  /*33d0*/  BSYNC B1 ;  /* 0x0000000000017941 */ /* 0x000fea0003800000 */
.L_x_73:
        /* <DEDUP_REMOVED lines=10> */
.L_x_76:
[----:B------:R-:W-:Y:S05]  /*3480*/  BSYNC B1 ;  /* 0x0000000000017941 */ /* 0x000fea0003800000 */
.L_x_75:
        /* <DEDUP_REMOVED lines=10> */
.L_x_78:
[----:B------:R-:W-:Y:S05]  /*3530*/  BSYNC B1 ;  /* 0x0000000000017941 */ /* 0x000fea0003800000 */
.L_x_77:
        /* <DEDUP_REMOVED lines=9> */
.L_x_80:
[----:B------:R-:W-:Y:S05]  /*35d0*/  BSYNC B1 ;  /* 0x0000000000017941 */ /* 0x000fea0003800000 */
.L_x_79:
        /* <DEDUP_REMOVED lines=9> */
.L_x_82:
[----:B------:R-:W-:Y:S05]  /*3670*/  BSYNC B1 ;  /* 0x0000000000017941 */ /* 0x000fea0003800000 */
.L_x_81:
        /* <DEDUP_REMOVED lines=10> */
.L_x_84:
[----:B------:R-:W-:Y:S05]  /*3720*/  BSYNC B1 ;  /* 0x0000000000017941 */ /* 0x000fea0003800000 */
.L_x_83:
        /* <DEDUP_REMOVED lines=10> */
.L_x_86:
[----:B------:R-:W-:Y:S05]  /*37d0*/  BSYNC B1 ;  /* 0x0000000000017941 */ /* 0x000fea0003800000 */
.L_x_85:
        /* <DEDUP_REMOVED lines=9> */
.L_x_88:
[----:B------:R-:W-:Y:S05]  /*3870*/  BSYNC B1 ;  /* 0x0000000000017941 */ /* 0x000fea0003800000 */
.L_x_87:
        /* <DEDUP_REMOVED lines=9> */
.L_x_90:
[----:B------:R-:W-:Y:S05]  /*3910*/  BSYNC B1 ;  /* 0x0000000000017941 */ /* 0x000fea0003800000 */
.L_x_89:
        /* <DEDUP_REMOVED lines=10> */
.L_x_92:
[----:B------:R-:W-:Y:S05]  /*39c0*/  BSYNC B1 ;  /* 0x0000000000017941 */ /* 0x000fea0003800000 */
.L_x_91:
        /* <DEDUP_REMOVED lines=10> */
.L_x_94:
[----:B------:R-:W-:Y:S05]  /*3a70*/  BSYNC B1 ;  /* 0x0000000000017941 */ /* 0x000fea0003800000 */
.L_x_93:
        /* <DEDUP_REMOVED lines=9> */
.L_x_96:
[----:B------:R-:W-:Y:S05]  /*3b10*/  BSYNC B1 ;  /* 0x0000000000017941 */ /* 0x000fea0003800000 */
.L_x_95:
        /* <DEDUP_REMOVED lines=9> */
.L_x_98:
[----:B------:R-:W-:Y:S05]  /*3bb0*/  BSYNC B1 ;  /* 0x0000000000017941 */ /* 0x000fea0003800000 */
.L_x_97:
        /* <DEDUP_REMOVED lines=10> */
.L_x_100:
[----:B------:R-:W-:Y:S05]  /*3c60*/  BSYNC B1 ;  /* 0x0000000000017941 */ /* 0x000fea0003800000 */
.L_x_99:
        /* <DEDUP_REMOVED lines=10> */
.L_x_102:
[----:B------:R-:W-:Y:S05]  /*3d10*/  BSYNC B1 ;  /* 0x0000000000017941 */ /* 0x000fea0003800000 */
.L_x_101:
        /* <DEDUP_REMOVED lines=9> */
.L_x_104:
[----:B------:R-:W-:Y:S05]  /*3db0*/  BSYNC B1 ;  /* 0x0000000000017941 */ /* 0x000fea0003800000 */
.L_x_103:
        /* <DEDUP_REMOVED lines=9> */
.L_x_106:
[----:B------:R-:W-:Y:S05]  /*3e50*/  BSYNC B1 ;  /* 0x0000000000017941 */ /* 0x000fea0003800000 */
.L_x_105:
        /* <DEDUP_REMOVED lines=10> */
.L_x_108:
[----:B------:R-:W-:Y:S05]  /*3f00*/  BSYNC B1 ;  /* 0x0000000000017941 */ /* 0x000fea0003800000 */
.L_x_107:
        /* <DEDUP_REMOVED lines=10> */
.L_x_110:
[----:B------:R-:W-:Y:S05]  /*3fb0*/  BSYNC B1 ;  /* 0x0000000000017941 */ /* 0x000fea0003800000 */
.L_x_109:
        /* <DEDUP_REMOVED lines=9> */
.L_x_112:
[----:B------:R-:W-:Y:S05]  /*4050*/  BSYNC B1 ;  /* 0x0000000000017941 */ /* 0x000fea0003800000 */
.L_x_111:
        /* <DEDUP_REMOVED lines=9> */
.L_x_114:
[----:B------:R-:W-:Y:S05]  /*40f0*/  BSYNC B1 ;  /* 0x0000000000017941 */ /* 0x000fea0003800000 */
.L_x_113:
        /* <DEDUP_REMOVED lines=10> */
.L_x_116:
[----:B------:R-:W-:Y:S05]  /*41a0*/  BSYNC B1 ;  /* 0x0000000000017941 */ /* 0x000fea0003800000 */
.L_x_115:
        /* <DEDUP_REMOVED lines=10> */
.L_x_118:
[----:B------:R-:W-:Y:S05]  /*4250*/  BSYNC B1 ;  /* 0x0000000000017941 */ /* 0x000fea0003800000 */
.L_x_117:
        /* <DEDUP_REMOVED lines=9> */
.L_x_120:
[----:B------:R-:W-:Y:S05]  /*42f0*/  BSYNC B1 ;  /* 0x0000000000017941 */ /* 0x000fea0003800000 */
.L_x_119:
        /* <DEDUP_REMOVED lines=9> */
.L_x_122:
[----:B------:R-:W-:Y:S05]  /*4390*/  BSYNC B1 ;  /* 0x0000000000017941 */ /* 0x000fea0003800000 */
.L_x_121:
        /* <DEDUP_REMOVED lines=10> */
.L_x_124:
[----:B------:R-:W-:Y:S05]  /*4440*/  BSYNC B1 ;  /* 0x0000000000017941 */ /* 0x000fea0003800000 */
.L_x_123:
        /* <DEDUP_REMOVED lines=10> */
.L_x_126:
[----:B------:R-:W-:Y:S05]  /*44f0*/  BSYNC B1 ;  /* 0x0000000000017941 */ /* 0x000fea0003800000 */
.L_x_125:
        /* <DEDUP_REMOVED lines=9> */
.L_x_128:
[----:B------:R-:W-:Y:S05]  /*4590*/  BSYNC B1 ;  /* 0x0000000000017941 */ /* 0x000fea0003800000 */
.L_x_127:
        /* <DEDUP_REMOVED lines=9> */
.L_x_130:
[----:B------:R-:W-:Y:S05]  /*4630*/  BSYNC B1 ;  /* 0x0000000000017941 */ /* 0x000fea0003800000 */
.L_x_129:
        /* <DEDUP_REMOVED lines=10> */
.L_x_132:
[----:B------:R-:W-:Y:S05]  /*46e0*/  BSYNC B1 ;  /* 0x0000000000017941 */ /* 0x000fea0003800000 */
.L_x_131:
        /* <DEDUP_REMOVED lines=10> */
.L_x_134:
[----:B------:R-:W-:Y:S05]  /*4790*/  BSYNC B1 ;  /* 0x0000000000017941 */ /* 0x000fea0003800000 */
.L_x_133:
        /* <DEDUP_REMOVED lines=9> */
.L_x_136:
[----:B------:R-:W-:Y:S05]  /*4830*/  BSYNC B1 ;  /* 0x0000000000017941 */ /* 0x000fea0003800000 */
.L_x_135:
        /* <DEDUP_REMOVED lines=9> */
.L_x_138:
[----:B------:R-:W-:Y:S05]  /*48d0*/  BSYNC B1 ;  /* 0x0000000000017941 */ /* 0x000fea0003800000 */
.L_x_137:
        /* <DEDUP_REMOVED lines=10> */
.L_x_140:
[----:B------:R-:W-:Y:S05]  /*4980*/  BSYNC B1 ;  /* 0x0000000000017941 */ /* 0x000fea0003800000 */
.L_x_139:
        /* <DEDUP_REMOVED lines=10> */
.L_x_142:
[----:B------:R-:W-:Y:S05]  /*4a30*/  BSYNC B1 ;  /* 0x0000000000017941 */ /* 0x000fea0003800000 */
.L_x_141:
        /* <DEDUP_REMOVED lines=9> */
.L_x_144:
[----:B------:R-:W-:Y:S05]  /*4ad0*/  BSYNC B1 ;  /* 0x0000000000017941 */ /* 0x000fea0003800000 */
.L_x_143:
        /* <DEDUP_REMOVED lines=9> */
.L_x_146:
[----:B------:R-:W-:Y:S05]  /*4b70*/  BSYNC B1 ;  /* 0x0000000000017941 */ /* 0x000fea0003800000 */
.L_x_145:
        /* <DEDUP_REMOVED lines=10> */
.L_x_148:
[----:B------:R-:W-:Y:S05]  /*4c20*/  BSYNC B1 ;  /* 0x0000000000017941 */ /* 0x000fea0003800000 */
.L_x_147:
        /* <DEDUP_REMOVED lines=10> */
.L_x_150:
[----:B------:R-:W-:Y:S05]  /*4cd0*/  BSYNC B1 ;  /* 0x0000000000017941 */ /* 0x000fea0003800000 */
.L_x_149:
        /* <DEDUP_REMOVED lines=9> */
.L_x_152:
[----:B------:R-:W-:Y:S05]  /*4d70*/  BSYNC B1 ;  /* 0x0000000000017941 */ /* 0x000fea0003800000 */
.L_x_151:
        /* <DEDUP_REMOVED lines=9> */
.L_x_154:
[----:B------:R-:W-:Y:S05]  /*4e10*/  BSYNC B1 ;  /* 0x0000000000017941 */ /* 0x000fea0003800000 */
.L_x_153:
        /* <DEDUP_REMOVED lines=10> */
.L_x_156:
[----:B------:R-:W-:Y:S05]  /*4ec0*/  BSYNC B1 ;  /* 0x0000000000017941 */ /* 0x000fea0003800000 */
.L_x_155:
        /* <DEDUP_REMOVED lines=10> */
.L_x_158:
[----:B------:R-:W-:Y:S05]  /*4f70*/  BSYNC B1 ;  /* 0x0000000000017941 */ /* 0x000fea0003800000 */
.L_x_157:
[----:B-----5:R-:W-:Y:S01]  /*4f80*/  HADD2.F32 R3, -RZ, R18.H0_H0 ;  /* 0x20000012ff037230 */ /* 0x020fe20000004100 */
[----:B------:R-:W-:Y:S01]  /*4f90*/  ISETP.GT.AND P0, PT, R0, 0x8, P0 ;  /* 0x000000080000780c */ /* 0x000fe20000704270 */
[----:B------:R-:W-:Y:S03]  /*4fa0*/  BSSY B1, `(.L_x_159) ;  /* 0x0000007000017945 */ /* 0x000fe60003800000 */
[----:B01----:R-:W-:-:S04]  /*4fb0*/  FMUL R4, R3, R90 ;  /* 0x0000005a03047220 */ /* 0x003fc80000400000 */
[----:B------:R-:W-:-:S05]  /*4fc0*/  FFMA R4, R85, R89, R4 ;  /* 0x0000005955047223 */ /* 0x000fca0000000004 */
[----:B------:R-:W-:-:S05]  /*4fd0*/  F2FP.F16.F32.PACK_AB R4, RZ, R4 ;  /* 0x00000004ff04723e */ /* 0x000fca00000000ff */
[----:B------:R0:W-:Y:S01]  /*4fe0*/  @P3 STG.E.U16 desc[UR36][R8.64+0xf2], R4 ;  /* 0x0000f20408003986 */ /* 0x0001e2000c101524 */
[----:B------:R-:W-:Y:S05]  /*4ff0*/  @!P0 BRA `(.L_x_160) ;  /* 0x0000000000048947 */ /* 0x000fea0003800000 */
[----:B------:R1:W5:Y:S02]  /*5000*/  LDG.E.LTC128B.U16 R18, desc[UR36][R6.64+0xf0] ;  /* 0x0000f02406127981 */ /* 0x000364000c1e1520 */
.L_x_160:
[----:B------:R-:W-:Y:S05]  /*5010*/  BSYNC B1 ;  /* 0x0000000000017941 */ /* 0x000fea0003800000 */
.L_x_159:
[----:B-----5:R-:W-:Y:S01]  /*5020*/  HADD2.F32 R3, -RZ, R18.H0_H0 ;  /* 0x20000012ff037230 */ /* 0x020fe20000004100 */
[----:B------:R-:W-:Y:S01]  /*5030*/  ISETP.GT.AND P1, PT, R0, 0x8, P1 ;  /* 0x000000080000780c */ /* 0x000fe20000f24270 */
[----:B0-----:R-:W-:Y:S01]  /*5040*/  @P0 IMAD.MOV.U32 R4, RZ, RZ, R10 ;  /* 0x000000ffff040224 */ /* 0x001fe200078e000a */
[----:B------:R-:W-:Y:S01]  /*5050*/  BSSY B1, `(.L_x_161) ;  /* 0x0000008000017945 */ /* 0x000fe20003800000 */
[----:B------:R-:W-:Y:S02]  /*5060*/  @P0 IMAD.MOV.U32 R5, RZ, RZ, R11 ;  /* 0x000000ffff050224 */ /* 0x000fe400078e000b */
[----:B------:R-:W-:-:S04]  /*5070*/  FMUL R3, R3, R90 ;  /* 0x0000005a03037220 */ /* 0x000fc80000400000 */
[----:B------:R-:W-:-:S05]  /*5080*/  FFMA R3, R86, R89, R3 ;  /* 0x0000005956037223 */ /* 0x000fca0000000003 */
[----:B------:R-:W-:-:S05]  /*5090*/  F2FP.F16.F32.PACK_AB R3, RZ, R3 ;  /* 0x00000003ff03723e */ /* 0x000fca00000000ff */
[----:B------:R0:W-:Y:S01]  /*50a0*/  @P0 STG.E.U16 desc[UR36][R4.64+0xf0], R3 ;  /* 0x0000f00304000986 */ /* 0x0001e2000c101524 */
[----:B------:R-:W-:Y:S05]  /*50b0*/  @!P1 BRA `(.L_x_162) ;  /* 0x0000000000049947 */ /* 0x000fea0003800000 */
[----:B------:R0:W5:Y:S02]  /*50c0*/  LDG.E.LTC128B.U16 R18, desc[UR36][R6.64+0xf2] ;  /* 0x0000f22406127981 */ /* 0x000164000c1e1520 */
.L_x_162:
[----:B------:R-:W-:Y:S05]  /*50d0*/  BSYNC B1 ;  /* 0x0000000000017941 */ /* 0x000fea0003800000 */
.L_x_161:
[----:B------:R-:W-:Y:S05]  /*50e0*/  @!P1 BRA `(.L_x_163) ;  /* 0x0000001000b09947 */ /* 0x000fea0003800000 */
[----:B0----5:R-:W-:-:S05]  /*50f0*/  HADD2.F32 R3, -RZ, R18.H0_H0 ;  /* 0x20000012ff037230 */ /* 0x021fca0000004100 */
[----:B------:R-:W-:-:S04]  /*5100*/  FMUL R0, R3, R90 ;  /* 0x0000005a03007220 */ /* 0x000fc80000400000 */
[----:B------:R-:W-:-:S05]  /*5110*/  FFMA R0, R87, R89, R0 ;  /* 0x0000005957007223 */ /* 0x000fca0000000000 */
[----:B------:R-:W-:-:S05]  /*5120*/  F2FP.F16.F32.PACK_AB R0, RZ, R0 ;  /* 0x00000000ff00723e */ /* 0x000fca00000000ff */
[----:B------:R0:W-:Y:S01]  /*5130*/  STG.E.U16 desc[UR36][R10.64+0xf2], R0 ;  /* 0x0000f2000a007986 */ /* 0x0001e2000c101524 */
[----:B------:R-:W-:Y:S05]  /*5140*/  BRA `(.L_x_163) ;  /* 0x0000001000987947 */ /* 0x000fea0003800000 */
.L_x_38:
[----:B------:R-:W-:Y:S01]  /*5150*/  ISETP.GT.AND P2, PT, R3, 0x1, PT ;  /* 0x000000010300780c */ /* 0x000fe20003f44270 */
[----:B------:R-:W-:Y:S01]  /*5160*/  ULDC.64 UR4, c[0x0][0x5c0] ;  /* 0x0001700000047ab9 */ /* 0x000fe20000000a00 */
[-C--:B------:R-:W-:Y:S01]  /*5170*/  FMUL R24, R24, R89.reuse ;  /* 0x0000005918187220 */ /* 0x080fe20000400000 */
[-C--:B------:R-:W-:Y:S01]  /*5180*/  FMUL R25, R25, R89.reuse ;  /* 0x0000005919197220 */ /* 0x080fe20000400000 */
[----:B------:R-:W-:Y:S01]  /*5190*/  ISETP.GT.AND P1, PT, R0, RZ, P2 ;  /* 0x000000ff0000720c */ /* 0x000fe20001724270 */
[-C--:B------:R-:W-:Y:S01]  /*51a0*/  FMUL R26, R26, R89.reuse ;  /* 0x000000591a1a7220 */ /* 0x080fe20000400000 */
[----:B------:R-:W-:Y:S01]  /*51b0*/  LEA R4, P4, R106, UR4, 0x1 ;  /* 0x000000046a047c11 */ /* 0x000fe2000f8808ff */
[-C--:B------:R-:W-:Y:S01]  /*51c0*/  FMUL R27, R27, R89.reuse ;  /* 0x000000591b1b7220 */ /* 0x080fe20000400000 */
[----:B------:R-:W-:Y:S01]  /*51d0*/  F2FP.F16.F32.PACK_AB R24, RZ, R24 ;  /* 0x00000018ff18723e */ /* 0x000fe200000000ff */
[-C--:B------:R-:W-:Y:S01]  /*51e0*/  FMUL R28, R28, R89.reuse ;  /* 0x000000591c1c7220 */ /* 0x080fe20000400000 */
[----:B------:R-:W-:Y:S01]  /*51f0*/  LEA.HI.X R5, R106, UR5, R115, 0x1, P4 ;  /* 0x000000056a057c11 */ /* 0x000fe2000a0f0c73 */
[----:B------:R-:W-:Y:S01]  /*5200*/  FMUL R29, R29, R89 ;  /* 0x000000591d1d7220 */ /* 0x000fe20000400000 */
[----:B------:R-:W-:Y:S01]  /*5210*/  F2FP.F16.F32.PACK_AB R25, RZ, R25 ;  /* 0x00000019ff19723e */ /* 0x000fe200000000ff */
[-C--:B------:R-:W-:Y:S01]  /*5220*/  FMUL R30, R30, R89.reuse ;  /* 0x000000591e1e7220 */ /* 0x080fe20000400000 */
[C---:B------:R-:W-:Y:S01]  /*5230*/  ISETP.GT.AND P2, PT, R0.reuse, 0x8, P2 ;  /* 0x000000080000780c */ /* 0x040fe20001744270 */
[----:B------:R-:W-:Y:S01]  /*5240*/  @P3 STG.E.U16 desc[UR36][R4.64], R24 ;  /* 0x0000001804003986 */ /* 0x000fe2000c101524 */
[----:B------:R-:W-:Y:S01]  /*5250*/  SHF.L.U64.HI R7, R91, 0x1, R96 ;  /* 0x000000015b077819 */ /* 0x000fe20000010260 */
[-C--:B------:R-:W-:Y:S01]  /*5260*/  FMUL R31, R31, R89.reuse ;  /* 0x000000591f1f7220 */ /* 0x080fe20000400000 */
[----:B------:R-:W-:Y:S01]  /*5270*/  LEA R6, P3, R91, R4, 0x1 ;  /* 0x000000045b067211 */ /* 0x000fe200078608ff */
[----:B------:R-:W-:Y:S01]  /*5280*/  @P1 STG.E.U16 desc[UR36][R4.64+0x2], R25 ;  /* 0x0000021904001986 */ /* 0x000fe2000c101524 */
[----:B------:R-:W-:Y:S01]  /*5290*/  ISETP.GT.AND P1, PT, R0, 0x8, P0 ;  /* 0x000000080000780c */ /* 0x000fe20000724270 */
[----:B------:R-:W-:Y:S01]  /*52a0*/  FMUL R32, R32, R89 ;  /* 0x0000005920207220 */ /* 0x000fe20000400000 */
[----:B------:R-:W-:Y:S01]  /*52b0*/  F2FP.F16.F32.PACK_AB R26, RZ, R26 ;  /* 0x0000001aff1a723e */ /* 0x000fe200000000ff */
[----:B------:R-:W-:Y:S01]  /*52c0*/  IMAD.X R7, R7, 0x1, R5, P3 ;  /* 0x0000000107077824 */ /* 0x000fe200018e0605 */
[----:B------:R-:W-:Y:S01]  /*52d0*/  F2FP.F16.F32.PACK_AB R27, RZ, R27 ;  /* 0x0000001bff1b723e */ /* 0x000fe200000000ff */
[-C--:B------:R-:W-:Y:S01]  /*52e0*/  FMUL R33, R33, R89.reuse ;  /* 0x0000005921217220 */ /* 0x080fe20000400000 */
[----:B------:R-:W-:Y:S01]  /*52f0*/  ISETP.GT.AND P0, PT, R3, 0x8, PT ;  /* 0x000000080300780c */ /* 0x000fe20003f04270 */
[-C--:B------:R-:W-:Y:S01]  /*5300*/  FMUL R34, R34, R89.reuse ;  /* 0x0000005922227220 */ /* 0x080fe20000400000 */
[----:B------:R-:W-:Y:S01]  /*5310*/  F2FP.F16.F32.PACK_AB R28, RZ, R28 ;  /* 0x0000001cff1c723e */ /* 0x000fe200000000ff */
[-C--:B------:R-:W-:Y:S01]  /*5320*/  FMUL R35, R35, R89.reuse ;  /* 0x0000005923237220 */ /* 0x080fe20000400000 */
[----:B------:R-:W-:Y:S01]  /*5330*/  ISETP.GT.AND P4, PT, R0, RZ, P0 ;  /* 0x000000ff0000720c */ /* 0x000fe20000784270 */
[----:B------:R-:W-:Y:S01]  /*5340*/  FMUL R36, R36, R89 ;  /* 0x0000005924247220 */ /* 0x000fe20000400000 */
[----:B------:R-:W-:Y:S01]  /*5350*/  F2FP.F16.F32.PACK_AB R29, RZ, R29 ;  /* 0x0000001dff1d723e */ /* 0x000fe200000000ff */
[----:B------:R-:W-:Y:S01]  /*5360*/  @P1 STG.E.U16 desc[UR36][R6.64], R26 ;  /* 0x0000001a06001986 */ /* 0x000fe2000c101524 */
[----:B------:R-:W-:Y:S01]  /*5370*/  ISETP.GT.AND P1, PT, R0, 0x8, P0 ;  /* 0x000000080000780c */ /* 0x000fe20000724270 */
[-C--:B------:R-:W-:Y:S01]  /*5380*/  FMUL R37, R37, R89.reuse ;  /* 0x0000005925257220 */ /* 0x080fe20000400000 */
[----:B------:R-:W-:Y:S01]  /*5390*/  F2FP.F16.F32.PACK_AB R30, RZ, R30 ;  /* 0x0000001eff1e723e */ /* 0x000fe200000000ff */
[----:B------:R-:W-:Y:S01]  /*53a0*/  @P2 STG.E.U16 desc[UR36][R6.64+0x2], R27 ;  /* 0x0000021b06002986 */ /* 0x000fe2000c101524 */
[----:B------:R-:W-:Y:S01]  /*53b0*/  ISETP.GT.AND P2, PT, R3, 0x9, PT ;  /* 0x000000090300780c */ /* 0x000fe20003f44270 */
[----:B------:R-:W-:Y:S01]  /*53c0*/  FMUL R38, R38, R89 ;  /* 0x0000005926267220 */ /* 0x000fe20000400000 */
[----:B------:R-:W-:Y:S01]  /*53d0*/  F2FP.F16.F32.PACK_AB R31, RZ, R31 ;  /* 0x0000001fff1f723e */ /* 0x000fe200000000ff */
[-C--:B------:R-:W-:Y:S01]  /*53e0*/  FMUL R39, R39, R89.reuse ;  /* 0x0000005927277220 */ /* 0x080fe20000400000 */
[C---:B------:R-:W-:Y:S01]  /*53f0*/  ISETP.GT.AND P3, PT, R0.reuse, RZ, P2 ;  /* 0x000000ff0000720c */ /* 0x040fe20001764270 */
[----:B------:R-:W-:Y:S01]  /*5400*/  @P4 STG.E.U16 desc[UR36][R4.64+0x10], R28 ;  /* 0x0000101c04004986 */ /* 0x000fe2000c101524 */
[----:B------:R-:W-:Y:S01]  /*5410*/  ISETP.GT.AND P2, PT, R0, 0x8, P2 ;  /* 0x000000080000780c */ /* 0x000fe20001744270 */
        /* <DEDUP_REMOVED lines=8> */
[-C--:B------:R-:W-:Y:S01]  /*54a0*/  FMUL R44, R44, R89.reuse ;  /* 0x000000592c2c7220 */ /* 0x080fe20000400000 */
[----:B------:R-:W-:Y:S01]  /*54b0*/  F2FP.F16.F32.PACK_AB R34, RZ, R34 ;  /* 0x00000022ff22723e */ /* 0x000fe200000000ff */
[----:B------:R-:W-:Y:S01]  /*54c0*/  @P3 STG.E.U16 desc[UR36][R4.64+0x12], R29 ;  /* 0x0000121d04003986 */ /* 0x000fe2000c101524 */
[----:B------:R-:W-:Y:S01]  /*54d0*/  ISETP.GT.AND P3, PT, R3, 0x11, PT ;  /* 0x000000110300780c */ /* 0x000fe20003f64270 */
[----:B------:R-:W-:Y:S01]  /*54e0*/  FMUL R45, R45, R89 ;  /* 0x000000592d2d7220 */ /* 0x000fe20000400000 */
[----:B------:R-:W-:Y:S01]  /*54f0*/  F2FP.F16.F32.PACK_AB R35, RZ, R35 ;  /* 0x00000023ff23723e */ /* 0x000fe200000000ff */
[----:B------:R-:W-:Y:S01]  /*5500*/  @P1 STG.E.U16 desc[UR36][R6.64+0x10], R30 ;  /* 0x0000101e06001986 */ /* 0x000fe2000c101524 */
[----:B------:R-:W-:Y:S01]  /*5510*/  ISETP.GT.AND P1, PT, R0, 0x8, P0 ;  /* 0x000000080000780c */ /* 0x000fe20000724270 */
[-C--:B------:R-:W-:Y:S01]  /*5520*/  FMUL R46, R46, R89.reuse ;  /* 0x000000592e2e7220 */ /* 0x080fe20000400000 */
[----:B------:R-:W-:Y:S01]  /*5530*/  ISETP.GT.AND P0, PT, R3, 0x18, PT ;  /* 0x000000180300780c */ /* 0x000fe20003f04270 */
[----:B------:R-:W-:Y:S01]  /*5540*/  @P2 STG.E.U16 desc[UR36][R6.64+0x12], R31 ;  /* 0x0000121f06002986 */ /* 0x000fe2000c101524 */
[C---:B------:R-:W-:Y:S01]  /*5550*/  ISETP.GT.AND P2, PT, R0.reuse, RZ, P3 ;  /* 0x000000ff0000720c */ /* 0x040fe20001f44270 */
[-C--:B------:R-:W-:Y:S01]  /*5560*/  FMUL R47, R47, R89.reuse ;  /* 0x000000592f2f7220 */ /* 0x080fe20000400000 */
[C---:B------:R-:W-:Y:S01]  /*5570*/  ISETP.GT.AND P3, PT, R0.reuse, 0x8, P3 ;  /* 0x000000080000780c */ /* 0x040fe20001f64270 */
[----:B------:R-:W-:Y:S01]  /*5580*/  @P4 STG.E.U16 desc[UR36][R4.64+0x20], R32 ;  /* 0x0000202004004986 */ /* 0x000fe2000c101524 */
[----:B------:R-:W-:Y:S01]  /*5590*/  ISETP.GT.AND P4, PT, R0, RZ, P0 ;  /* 0x000000ff0000720c */ /* 0x000fe20000784270 */
[-C--:B------:R-:W-:Y:S01]  /*55a0*/  FMUL R48, R48, R89.reuse ;  /* 0x0000005930307220 */ /* 0x080fe20000400000 */
[----:B------:R-:W-:Y:S01]  /*55b0*/  F2FP.F16.F32.PACK_AB R36, RZ, R36 ;  /* 0x00000024ff24723e */ /* 0x000fe200000000ff */
[----:B------:R-:W-:Y:S01]  /*55c0*/  FMUL R49, R49, R89 ;  /* 0x0000005931317220 */ /* 0x000fe20000400000 */
[----:B------:R-:W-:Y:S01]  /*55d0*/  F2FP.F16.F32.PACK_AB R37, RZ, R37 ;  /* 0x00000025ff25723e */ /* 0x000fe200000000ff */
[-C--:B------:R-:W-:Y:S01]  /*55e0*/  FMUL R50, R50, R89.reuse ;  /* 0x0000005932327220 */ /* 0x080fe20000400000 */
[----:B------:R-:W-:Y:S01]  /*55f0*/  F2FP.F16.F32.PACK_AB R38, RZ, R38 ;  /* 0x00000026ff26723e */ /* 0x000fe200000000ff */
[----:B------:R-:W-:Y:S01]  /*5600*/  FMUL R51, R51, R89 ;  /* 0x0000005933337220 */ /* 0x000fe20000400000 */
[----:B------:R-:W-:Y:S01]  /*5610*/  F2FP.F16.F32.PACK_AB R39, RZ, R39 ;  /* 0x00000027ff27723e */ /* 0x000fe200000000ff */
[----:B------:R-:W-:Y:S01]  /*5620*/  @P2 STG.E.U16 desc[UR36][R4.64+0x22], R33 ;  /* 0x0000222104002986 */ /* 0x000fe2000c101524 */
[----:B------:R-:W-:Y:S01]  /*5630*/  F2FP.F16.F32.PACK_AB R40, RZ, R40 ;  /* 0x00000028ff28723e */ /* 0x000fe200000000ff */
[----:B------:R-:W-:Y:S01]  /*5640*/  FMUL R52, R52, R89 ;  /* 0x0000005934347220 */ /* 0x000fe20000400000 */
[----:B------:R-:W-:Y:S01]  /*5650*/  F2FP.F16.F32.PACK_AB R41, RZ, R41 ;  /* 0x00000029ff29723e */ /* 0x000fe200000000ff */
[----:B------:R-:W-:Y:S01]  /*5660*/  @P1 STG.E.U16 desc[UR36][R6.64+0x20], R34 ;  /* 0x0000202206001986 */ /* 0x000fe2000c101524 */
[----:B------:R-:W-:Y:S01]  /*5670*/  ISETP.GT.AND P1, PT, R0, 0x8, P0 ;  /* 0x000000080000780c */ /* 0x000fe20000724270 */
[-C--:B------:R-:W-:Y:S01]  /*5680*/  FMUL R53, R53, R89.reuse ;  /* 0x0000005935357220 */ /* 0x080fe20000400000 */
[C---:B------:R-:W-:Y:S01]  /*5690*/  ISETP.GT.AND P0, PT, R3.reuse, 0x20, PT ;  /* 0x000000200300780c */ /* 0x040fe20003f04270 */
[----:B------:R-:W-:Y:S01]  /*56a0*/  @P3 STG.E.U16 desc[UR36][R6.64+0x22], R35 ;  /* 0x0000222306003986 */ /* 0x000fe2000c101524 */
[----:B------:R-:W-:Y:S01]  /*56b0*/  ISETP.GT.AND P3, PT, R3, 0x19, PT ;  /* 0x000000190300780c */ /* 0x000fe20003f64270 */
[-C--:B------:R-:W-:Y:S01]  /*56c0*/  FMUL R54, R54, R89.reuse ;  /* 0x0000005936367220 */ /* 0x080fe20000400000 */
[----:B------:R-:W-:Y:S01]  /*56d0*/  F2FP.F16.F32.PACK_AB R42, RZ, R42 ;  /* 0x0000002aff2a723e */ /* 0x000fe200000000ff */
[----:B------:R-:W-:Y:S01]  /*56e0*/  @P4 STG.E.U16 desc[UR36][R4.64+0x30], R36 ;  /* 0x0000302404004986 */ /* 0x000fe2000c101524 */
[C---:B------:R-:W-:Y:S01]  /*56f0*/  ISETP.GT.AND P2, PT, R0.reuse, RZ, P3 ;  /* 0x000000ff0000720c */ /* 0x040fe20001f44270 */
[-C--:B------:R-:W-:Y:S01]  /*5700*/  FMUL R55, R55, R89.reuse ;  /* 0x0000005937377220 */ /* 0x080fe20000400000 */
[----:B------:R-:W-:Y:S01]  /*5710*/  ISETP.GT.AND P3, PT, R0, 0x8, P3 ;  /* 0x000000080000780c */ /* 0x000fe20001f64270 */
[-C--:B------:R-:W-:Y:S01]  /*5720*/  FMUL R56, R56, R89.reuse ;  /* 0x0000005938387220 */ /* 0x080fe20000400000 */
[----:B------:R-:W-:Y:S01]  /*5730*/  ISETP.GT.AND P4, PT, R0, RZ, P0 ;  /* 0x000000ff0000720c */ /* 0x000fe20000784270 */
[----:B------:R-:W-:Y:S01]  /*5740*/  FMUL R57, R57, R89 ;  /* 0x0000005939397220 */ /* 0x000fe20000400000 */
[----:B------:R-:W-:Y:S01]  /*5750*/  F2FP.F16.F32.PACK_AB R43, RZ, R43 ;  /* 0x0000002bff2b723e */ /* 0x000fe200000000ff */
[-C--:B------:R-:W-:Y:S01]  /*5760*/  FMUL R58, R58, R89.reuse ;  /* 0x000000593a3a7220 */ /* 0x080fe20000400000 */
[----:B------:R-:W-:Y:S01]  /*5770*/  F2FP.F16.F32.PACK_AB R44, RZ, R44 ;  /* 0x0000002cff2c723e */ /* 0x000fe200000000ff */
[----:B------:R-:W-:Y:S01]  /*5780*/  FMUL R59, R59, R89 ;  /* 0x000000593b3b7220 */ /* 0x000fe20000400000 */
[----:B------:R-:W-:Y:S01]  /*5790*/  F2FP.F16.F32.PACK_AB R45, RZ, R45 ;  /* 0x0000002dff2d723e */ /* 0x000fe200000000ff */
[----:B------:R-:W-:Y:S01]  /*57a0*/  FMUL R60, R60, R89 ;  /* 0x000000593c3c7220 */ /* 0x000fe20000400000 */
[----:B------:R-:W-:Y:S01]  /*57b0*/  F2FP.F16.F32.PACK_AB R46, RZ, R46 ;  /* 0x0000002eff2e723e */ /* 0x000fe200000000ff */
[----:B------:R-:W-:Y:S01]  /*57c0*/  @P2 STG.E.U16 desc[UR36][R4.64+0x32], R37 ;  /* 0x0000322504002986 */ /* 0x000fe2000c101524 */
[----:B------:R-:W-:Y:S01]  /*57d0*/  F2FP.F16.F32.PACK_AB R47, RZ, R47 ;  /* 0x0000002fff2f723e */ /* 0x000fe200000000ff */
[-C--:B------:R-:W-:Y:S01]  /*57e0*/  FMUL R61, R61, R89.reuse ;  /* 0x000000593d3d7220 */ /* 0x080fe20000400000 */
[----:B------:R-:W-:Y:S01]  /*57f0*/  F2FP.F16.F32.PACK_AB R48, RZ, R48 ;  /* 0x00000030ff30723e */ /* 0x000fe200000000ff */
[----:B------:R-:W-:Y:S01]  /*5800*/  @P1 STG.E.U16 desc[UR36][R6.64+0x30], R38 ;  /* 0x0000302606001986 */ /* 0x000fe2000c101524 */
[----:B------:R-:W-:Y:S01]  /*5810*/  ISETP.GT.AND P1, PT, R0, 0x8, P0 ;  /* 0x000000080000780c */ /* 0x000fe20000724270 */
[-C--:B------:R-:W-:Y:S01]  /*5820*/  FMUL R62, R62, R89.reuse ;  /* 0x000000593e3e7220 */ /* 0x080fe20000400000 */
[C---:B------:R-:W-:Y:S01]  /*5830*/  ISETP.GT.AND P0, PT, R3.reuse, 0x28, PT ;  /* 0x000000280300780c */ /* 0x040fe20003f04270 */
[----:B------:R-:W-:Y:S01]  /*5840*/  @P3 STG.E.U16 desc[UR36][R6.64+0x32], R39 ;  /* 0x0000322706003986 */ /* 0x000fe2000c101524 */
[----:B------:R-:W-:Y:S01]  /*5850*/  ISETP.GT.AND P3, PT, R3, 0x21, PT ;  /* 0x000000210300780c */ /* 0x000fe20003f64270 */
[----:B------:R-:W-:Y:S01]  /*5860*/  FMUL R63, R63, R89 ;  /* 0x000000593f3f7220 */ /* 0x000fe20000400000 */
[----:B------:R-:W-:Y:S01]  /*5870*/  F2FP.F16.F32.PACK_AB R49, RZ, R49 ;  /* 0x00000031ff31723e */ /* 0x000fe200000000ff */
[----:B------:R-:W-:Y:S01]  /*5880*/  @P4 STG.E.U16 desc[UR36][R4.64+0x40], R40 ;  /* 0x0000402804004986 */ /* 0x000fe2000c101524 */
[----:B------:R-:W-:Y:S01]  /*5890*/  ISETP.GT.AND P2, PT, R0, RZ, P3 ;  /* 0x000000ff0000720c */ /* 0x000fe20001f44270 */
[-C--:B------:R-:W-:Y:S01]  /*58a0*/  FMUL R64, R64, R89.reuse ;  /* 0x0000005940407220 */ /* 0x080fe20000400000 */
[C---:B------:R-:W-:Y:S01]  /*58b0*/  ISETP.GT.AND P3, PT, R0.reuse, 0x8, P3 ;  /* 0x000000080000780c */ /* 0x040fe20001f64270 */
[-C--:B------:R-:W-:Y:S01]  /*58c0*/  FMUL R65, R65, R89.reuse ;  /* 0x0000005941417220 */ /* 0x080fe20000400000 */
        /* <DEDUP_REMOVED lines=62> */
[----:B------:R-:W-:-:S02]  /*5cb0*/  F2FP.F16.F32.PACK_AB R68, RZ, R68 ;  /* 0x00000044ff44723e */ /* 0x000fc400000000ff */
[----:B------:R-:W-:Y:S01]  /*5cc0*/  F2FP.F16.F32.PACK_AB R69, RZ, R69 ;  /* 0x00000045ff45723e */ /* 0x000fe200000000ff */
[----:B------:R-:W-:Y:S01]  /*5cd0*/  @P1 STG.E.U16 desc[UR36][R6.64+0x60], R50 ;  /* 0x0000603206001986 */ /* 0x000fe2000c101524 */
[C---:B------:R-:W-:Y:S02]  /*5ce0*/  ISETP.GT.AND P1, PT, R0.reuse, 0x8, P0 ;  /* 0x000000080000780c */ /* 0x040fe40000724270 */
[C---:B------:R-:W-:Y:S01]  /*5cf0*/  ISETP.GT.AND P0, PT, R3.reuse, 0x40, PT ;  /* 0x000000400300780c */ /* 0x040fe20003f04270 */
[----:B------:R-:W-:Y:S01]  /*5d00*/  @P3 STG.E.U16 desc[UR36][R6.64+0x62], R51 ;  /* 0x0000623306003986 */ /* 0x000fe2000c101524 */
[----:B------:R-:W-:Y:S02]  /*5d10*/  ISETP.GT.AND P3, PT, R3, 0x39, PT ;  /* 0x000000390300780c */ /* 0x000fe40003f64270 */
[----:B------:R-:W-:Y:S01]  /*5d20*/  F2FP.F16.F32.PACK_AB R70, RZ, R70 ;  /* 0x00000046ff46723e */ /* 0x000fe200000000ff */
[----:B------:R-:W-:Y:S01]  /*5d30*/  @P4 STG.E.U16 desc[UR36][R4.64+0x70], R52 ;  /* 0x0000703404004986 */ /* 0x000fe2000c101524 */
[----:B------:R-:W-:-:S02]  /*5d40*/  ISETP.GT.AND P2, PT, R0, RZ, P3 ;  /* 0x000000ff0000720c */ /* 0x000fc40001f44270 */
[C---:B------:R-:W-:Y:S02]  /*5d50*/  ISETP.GT.AND P3, PT, R0.reuse, 0x8, P3 ;  /* 0x000000080000780c */ /* 0x040fe40001f64270 */
[----:B------:R-:W-:Y:S02]  /*5d60*/  ISETP.GT.AND P4, PT, R0, RZ, P0 ;  /* 0x000000ff0000720c */ /* 0x000fe40000784270 */
[----:B------:R-:W-:Y:S02]  /*5d70*/  F2FP.F16.F32.PACK_AB R71, RZ, R71 ;  /* 0x00000047ff47723e */ /* 0x000fe400000000ff */
[----:B------:R-:W-:Y:S02]  /*5d80*/  F2FP.F16.F32.PACK_AB R72, RZ, R72 ;  /* 0x00000048ff48723e */ /* 0x000fe400000000ff */
[----:B------:R-:W-:Y:S02]  /*5d90*/  F2FP.F16.F32.PACK_AB R73, RZ, R73 ;  /* 0x00000049ff49723e */ /* 0x000fe400000000ff */
        /* <DEDUP_REMOVED lines=33> */
[----:B------:R-:W-:-:S03]  /*5fb0*/  F2FP.F16.F32.PACK_AB R87, RZ, R87 ;  /* 0x00000057ff57723e */ /* 0x000fc600000000ff */
[----:B------:R-:W-:Y:S04]  /*5fc0*/  @P2 STG.E.U16 desc[UR36][R4.64+0x92], R61 ;  /* 0x0000923d04002986 */ /* 0x000fe8000c101524 */
[----:B------:R-:W-:Y:S01]  /*5fd0*/  @P1 STG.E.U16 desc[UR36][R6.64+0x90], R62 ;  /* 0x0000903e06001986 */ /* 0x000fe2000c101524 */
[----:B------:R-:W-:Y:S02]  /*5fe0*/  ISETP.GT.AND P1, PT, R0, 0x8, P0 ;  /* 0x000000080000780c */ /* 0x000fe40000724270 */
[C---:B------:R-:W-:Y:S01]  /*5ff0*/  ISETP.GT.AND P0, PT, R3.reuse, 0x58, PT ;  /* 0x000000580300780c */ /* 0x040fe20003f04270 */
[----:B------:R-:W-:Y:S01]  /*6000*/  @P3 STG.E.U16 desc[UR36][R6.64+0x92], R63 ;  /* 0x0000923f06003986 */ /* 0x000fe2000c101524 */
[----:B------:R-:W-:-:S03]  /*6010*/  ISETP.GT.AND P3, PT, R3, 0x51, PT ;  /* 0x000000510300780c */ /* 0x000fc60003f64270 */
[----:B------:R-:W-:Y:S01]  /*6020*/  @P4 STG.E.U16 desc[UR36][R4.64+0xa0], R64 ;  /* 0x0000a04004004986 */ /* 0x000fe2000c101524 */
[C---:B------:R-:W-:Y:S02]  /*6030*/  ISETP.GT.AND P2, PT, R0.reuse, RZ, P3 ;  /* 0x000000ff0000720c */ /* 0x040fe40001f44270 */
[C---:B------:R-:W-:Y:S02]  /*6040*/  ISETP.GT.AND P3, PT, R0.reuse, 0x8, P3 ;  /* 0x000000080000780c */ /* 0x040fe40001f64270 */
[----:B------:R-:W-:-:S09]  /*6050*/  ISETP.GT.AND P4, PT, R0, RZ, P0 ;  /* 0x000000ff0000720c */ /* 0x000fd20000784270 */
        /* <DEDUP_REMOVED lines=9> */
[C---:B------:R-:W-:Y:S02]  /*60f0*/  ISETP.GT.AND P3, PT, R0.reuse, RZ, P0 ;  /* 0x000000ff0000720c */ /* 0x040fe40000764270 */
[----:B------:R-:W-:-:S07]  /*6100*/  ISETP.GT.AND P0, PT, R0, 0x8, P0 ;  /* 0x000000080000780c */ /* 0x000fce0000704270 */
[----:B------:R-:W-:Y:S04]  /*6110*/  @P2 STG.E.U16 desc[UR36][R4.64+0xb2], R69 ;  /* 0x0000b24504002986 */ /* 0x000fe8000c101524 */
[----:B------:R-:W-:Y:S01]  /*6120*/  @P1 STG.E.U16 desc[UR36][R6.64+0xb0], R70 ;  /* 0x0000b04606001986 */ /* 0x000fe2000c101524 */
[----:B------:R-:W-:-:S03]  /*6130*/  ISETP.GT.AND P1, PT, R3, 0x68, PT ;  /* 0x000000680300780c */ /* 0x000fc60003f24270 */
        /* <DEDUP_REMOVED lines=11> */
[C---:B------:R-:W-:Y:S02]  /*61f0*/  ISETP.GT.AND P2, PT, R0.reuse, RZ, P0 ;  /* 0x000000ff0000720c */ /* 0x040fe40000744270 */
[----:B------:R-:W-:Y:S01]  /*6200*/  ISETP.GT.AND P0, PT, R0, 0x8, P0 ;  /* 0x000000080000780c */ /* 0x000fe20000704270 */
[----:B------:R-:W-:Y:S01]  /*6210*/  @P3 STG.E.U16 desc[UR36][R4.64+0xd0], R76 ;  /* 0x0000d04c04003986 */ /* 0x000fe2000c101524 */
[----:B------:R-:W-:-:S04]  /*6220*/  ISETP.GT.AND P3, PT, R3, 0x70, PT ;  /* 0x000000700300780c */ /* 0x000fc80003f64270 */
[C---:B------:R-:W-:Y:S02]  /*6230*/  ISETP.GT.AND P4, PT, R0.reuse, RZ, P3 ;  /* 0x000000ff0000720c */ /* 0x040fe40001f84270 */
[----:B------:R-:W-:-:S03]  /*6240*/  ISETP.GT.AND P3, PT, R0, 0x8, P3 ;  /* 0x000000080000780c */ /* 0x000fc60001f64270 */
[----:B------:R-:W-:Y:S01]  /*6250*/  @P2 STG.E.U16 desc[UR36][R4.64+0xd2], R77 ;  /* 0x0000d24d04002986 */ /* 0x000fe2000c101524 */
[----:B------:R-:W-:-:S03]  /*6260*/  ISETP.GT.AND P2, PT, R3, 0x79, PT ;  /* 0x000000790300780c */ /* 0x000fc60003f44270 */
[----:B------:R-:W-:Y:S01]  /*6270*/  @P1 STG.E.U16 desc[UR36][R6.64+0xd0], R78 ;  /* 0x0000d04e06001986 */ /* 0x000fe2000c101524 */
[----:B------:R-:W-:-:S03]  /*6280*/  ISETP.GT.AND P1, PT, R3, 0x78, PT ;  /* 0x000000780300780c */ /* 0x000fc60003f24270 */
[----:B------:R-:W-:Y:S01]  /*6290*/  @P0 STG.E.U16 desc[UR36][R6.64+0xd2], R79 ;  /* 0x0000d24f06000986 */ /* 0x000fe2000c101524 */
[----:B------:R-:W-:-:S03]  /*62a0*/  ISETP.GT.AND P0, PT, R3, 0x71, PT ;  /* 0x000000710300780c */ /* 0x000fc60003f04270 */
[----:B------:R-:W-:Y:S01]  /*62b0*/  @P4 STG.E.U16 desc[UR36][R4.64+0xe0], R80 ;  /* 0x0000e05004004986 */ /* 0x000fe2000c101524 */
[C---:B------:R-:W-:Y:S02]  /*62c0*/  ISETP.GT.AND P4, PT, R0.reuse, RZ, P0 ;  /* 0x000000ff0000720c */ /* 0x040fe40000784270 */
[----:B------:R-:W-:-:S11]  /*62d0*/  ISETP.GT.AND P0, PT, R0, 0x8, P0 ;  /* 0x000000080000780c */ /* 0x000fd60000704270 */
[----:B------:R-:W-:Y:S01]  /*62e0*/  @P4 STG.E.U16 desc[UR36][R4.64+0xe2], R81 ;  /* 0x0000e25104004986 */ /* 0x000fe2000c101524 */
[C---:B------:R-:W-:Y:S02]  /*62f0*/  ISETP.GT.AND P4, PT, R0.reuse, RZ, P2 ;  /* 0x000000ff0000720c */ /* 0x040fe40001784270 */
[C---:B------:R-:W-:Y:S01]  /*6300*/  ISETP.GT.AND P2, PT, R0.reuse, 0x8, P2 ;  /* 0x000000080000780c */ /* 0x040fe20001744270 */
[----:B------:R-:W-:Y:S01]  /*6310*/  @P3 STG.E.U16 desc[UR36][R6.64+0xe0], R82 ;  /* 0x0000e05206003986 */ /* 0x000fe2000c101524 */
[C---:B------:R-:W-:Y:S02]  /*6320*/  ISETP.GT.AND P3, PT, R0.reuse, RZ, P1 ;  /* 0x000000ff0000720c */ /* 0x040fe40000f64270 */
[----:B------:R-:W-:Y:S01]  /*6330*/  ISETP.GT.AND P1, PT, R0, 0x8, P1 ;  /* 0x000000080000780c */ /* 0x000fe20000f24270 */
[----:B------:R-:W-:Y:S10]  /*6340*/  @P0 STG.E.U16 desc[UR36][R6.64+0xe2], R83 ;  /* 0x0000e25306000986 */ /* 0x000ff4000c101524 */
[----:B------:R-:W-:Y:S04]  /*6350*/  @P3 STG.E.U16 desc[UR36][R4.64+0xf0], R84 ;  /* 0x0000f05404003986 */ /* 0x000fe8000c101524 */
[----:B------:R0:W-:Y:S02]  /*6360*/  @P4 STG.E.U16 desc[UR36][R4.64+0xf2], R85 ;  /* 0x0000f25504004986 */ /* 0x0001e4000c101524 */
[----:B0-----:R-:W-:-:S02]  /*6370*/  @P1 IMAD.MOV.U32 R4, RZ, RZ, R6 ;  /* 0x000000ffff041224 */ /* 0x001fc400078e0006 */
[----:B------:R-:W-:-:S05]  /*6380*/  @P1 IMAD.MOV.U32 R5, RZ, RZ, R7 ;  /* 0x000000ffff051224 */ /* 0x000fca00078e0007 */
[----:B------:R0:W-:Y:S04]  /*6390*/  @P1 STG.E.U16 desc[UR36][R4.64+0xf0], R86 ;  /* 0x0000f05604001986 */ /* 0x0001e8000c101524 */
[----:B------:R0:W-:Y:S02]  /*63a0*/  @P2 STG.E.U16 desc[UR36][R6.64+0xf2], R87 ;  /* 0x0000f25706002986 */ /* 0x0001e4000c101524 */
.L_x_163:
[----:B------:R-:W-:Y:S05]  /*63b0*/  BSYNC B0 ;  /* 0x0000000000007941 */ /* 0x000fea0003800000 */
.L_x_37:
[----:B0-----:R-:W2:Y:S01]  /*63c0*/  LDL.64 R4, [R1] ;  /* 0x0000000001047983 */ /* 0x001ea20000100a00 */
[----:B------:R-:W-:Y:S01]  /*63d0*/  ULDC.64 UR4, c[0x0][0x650] ;  /* 0x0001940000047ab9 */ /* 0x000fe20000000a00 */
[----:B------:R-:W-:Y:S02]  /*63e0*/  IMAD.U32 R0, RZ, RZ, UR44 ;  /* 0x0000002cff007e24 */ /* 0x000fe4000f8e00ff */
[----:B------:R-:W-:Y:S02]  /*63f0*/  IMAD.MOV.U32 R22, RZ, RZ, -0x1 ;  /* 0xffffffffff167424 */ /* 0x000fe400078e00ff */
[----:B------:R0:W-:Y:S01]  /*6400*/  SYNCS.ARRIVE.TRANS64.A1T0 RZ, [R0+UR46], RZ ;  /* 0x000000ff00ff79a7 */ /* 0x0001e2000810002e */
[----:B-----5:R-:W-:Y:S02]  /*6410*/  IMAD.MOV.U32 R18, RZ, RZ, -0x1 ;  /* 0xffffffffff127424 */ /* 0x020fe400078e00ff */
[----:B------:R-:W-:Y:S01]  /*6420*/  IMAD.MOV.U32 R19, RZ, RZ, -0x1 ;  /* 0xffffffffff137424 */ /* 0x000fe200078e00ff */
[----:B0-----:R-:W-:-:S02]  /*6430*/  PRMT R0, RZ, 0x7610, R0 ;  /* 0x00007610ff007816 */ /* 0x001fc40000000000 */
[----:B--2---:R-:W-:-:S05]  /*6440*/  LEA R16, P0, R4, R16, 0x1 ;  /* 0x0000001004107211 */ /* 0x004fca00078008ff */
[----:B------:R-:W-:Y:S01]  /*6450*/  IMAD.X R17, R98, 0x1, R17, P0 ;  /* 0x0000000162117824 */ /* 0x000fe200000e0611 */
[----:B------:R-:W-:-:S04]  /*6460*/  ISETP.GE.U32.AND P0, PT, R16, UR4, PT ;  /* 0x0000000410007c0c */ /* 0x000fc8000bf06070 */
[----:B------:R-:W-:-:S13]  /*6470*/  ISETP.GE.U32.AND.EX P0, PT, R17, UR5, PT, P0 ;  /* 0x0000000511007c0c */ /* 0x000fda000bf06100 */
[----:B------:R-:W-:Y:S05]  /*6480*/  @P0 BRA `(.L_x_164) ;  /* 0x00000004004c0947 */ /* 0x000fea0003800000 */
[----:B------:R-:W0:Y:S01]  /*6490*/  LDC.64 R10, c[0x0][0x628] ;  /* 0x00018a00ff0a7b82 */ /* 0x000e220000000a00 */
[----:B------:R-:W2:Y:S01]  /*64a0*/  S2R R12, SR_CTAID.X ;  /* 0x00000000000c7919 */ /* 0x000ea20000002500 */
[----:B------:R-:W-:Y:S02]  /*64b0*/  IMAD.MOV.U32 R8, RZ, RZ, R16 ;  /* 0x000000ffff087224 */ /* 0x000fe400078e0010 */
[----:B------:R-:W-:Y:S01]  /*64c0*/  IMAD.MOV.U32 R9, RZ, RZ, R17 ;  /* 0x000000ffff097224 */ /* 0x000fe200078e0011 */
[----:B------:R-:W0:Y:S03]  /*64d0*/  S2R R18, SR_CTAID.Y ;  /* 0x0000000000127919 */ /* 0x000e260000002600 */
[----:B------:R-:W1:Y:S08]  /*64e0*/  LDC R0, c[0x0][0x630] ;  /* 0x00018c00ff007b82 */ /* 0x000e700000000800 */
[----:B------:R-:W1:Y:S01]  /*64f0*/  LDC.64 R14, c[0x0][0x620] ;  /* 0x00018800ff0e7b82 */ /* 0x000e620000000a00 */
[----:B0-----:R-:W-:-:S04]  /*6500*/  ISETP.NE.U32.AND P0, PT, R10, RZ, PT ;  /* 0x000000ff0a00720c */ /* 0x001fc80003f05070 */
[----:B------:R-:W-:-:S13]  /*6510*/  ISETP.NE.AND.EX P0, PT, R11, RZ, PT, P0 ;  /* 0x000000ff0b00720c */ /* 0x000fda0003f05300 */
[----:B-12---:R-:W-:Y:S05]  /*6520*/  @!P0 BRA `(.L_x_165) ;  /* 0x0000000000288947 */ /* 0x006fea0003800000 */
[----:B------:R-:W0:Y:S02]  /*6530*/  LDC R3, c[0x0][0x634] ;  /* 0x00018d00ff037b82 */ /* 0x000e240000000800 */
[----:B0-----:R-:W-:-:S05]  /*6540*/  IADD3 R3, P0, R16, R3, RZ ;  /* 0x0000000310037210 */ /* 0x001fca0007f1e0ff */
[----:B------:R-:W-:-:S04]  /*6550*/  IMAD.X R13, RZ, RZ, R17, P0 ;  /* 0x000000ffff0d7224 */ /* 0x000fc800000e0611 */
[----:B------:R-:W-:-:S04]  /*6560*/  IMAD.WIDE.U32 R4, R13, R10, RZ ;  /* 0x0000000a0d047225 */ /* 0x000fc800078e00ff */
[----:B---34-:R-:W-:-:S04]  /*6570*/  IMAD.WIDE.U32 R6, P0, R3, R11, R4 ;  /* 0x0000000b03067225 */ /* 0x018fc80007800004 */
[----:B------:R-:W-:-:S04]  /*6580*/  IMAD.WIDE.U32 R4, R3, R10, RZ ;  /* 0x0000000a03047225 */ /* 0x000fc800078e00ff */
[----:B------:R-:W-:Y:S01]  /*6590*/  IMAD.X R9, RZ, RZ, RZ, P0 ;  /* 0x000000ffff097224 */ /* 0x000fe200000e06ff */
[----:B------:R-:W-:Y:S01]  /*65a0*/  IADD3 RZ, P0, R5, R6, RZ ;  /* 0x0000000605ff7210 */ /* 0x000fe20007f1e0ff */
[----:B------:R-:W-:-:S04]  /*65b0*/  IMAD.MOV.U32 R8, RZ, RZ, R7 ;  /* 0x000000ffff087224 */ /* 0x000fc800078e0007 */
[----:B------:R-:W-:-:S08]  /*65c0*/  IMAD.WIDE.U32.X R8, R13, R11, R8, P0 ;  /* 0x0000000b0d087225 */ /* 0x000fd000000e0408 */
.L_x_165:
[-CC-:B------:R-:W-:Y:S01]  /*65d0*/  SHF.R.U64 R19, R8, R0.reuse, R9.reuse ;  /* 0x0000000008137219 */ /* 0x180fe20000001209 */
[----:B------:R-:W0:Y:S01]  /*65e0*/  LDC.64 R26, c[0x0][0x640] ;  /* 0x00019000ff1a7b82 */ /* 0x000e220000000a00 */
[----:B------:R-:W-:Y:S01]  /*65f0*/  SHF.R.U32.HI R0, RZ, R0, R9 ;  /* 0x00000000ff007219 */ /* 0x000fe20000011609 */
[----:B------:R-:W-:Y:S01]  /*6600*/  ULDC UR4, c[0x0][0x150] ;  /* 0x0000540000047ab9 */ /* 0x000fe20000000800 */
[----:B------:R-:W-:Y:S02]  /*6610*/  IADD3 R3, P0, RZ, -R19, RZ ;  /* 0x80000013ff037210 */ /* 0x000fe40007f1e0ff */
[----:B---34-:R-:W-:-:S03]  /*6620*/  I2FP.F32.U32 R7, R12 ;  /* 0x0000000c00077245 */ /* 0x018fc60000201000 */
[----:B------:R-:W1:Y:S01]  /*6630*/  LDC R6, c[0x0][0x618] ;  /* 0x00018600ff067b82 */ /* 0x000e620000000800 */
[----:B------:R-:W-:Y:S02]  /*6640*/  IMAD.X R5, RZ, RZ, ~R0, P0 ;  /* 0x000000ffff057224 */ /* 0x000fe400000e0e00 */
[----:B------:R-:W-:Y:S01]  /*6650*/  FMUL R7, R7, UR4 ;  /* 0x0000000407077c20 */ /* 0x000fe20008400000 */
[----:B------:R-:W-:Y:S01]  /*6660*/  ULDC UR4, c[0x0][0x154] ;  /* 0x0000550000047ab9 */ /* 0x000fe20000000800 */
[-C--:B------:R-:W-:Y:S02]  /*6670*/  IMAD R0, R5, R14.reuse, RZ ;  /* 0x0000000e05007224 */ /* 0x080fe400078e02ff */
[C---:B------:R-:W-:Y:S01]  /*6680*/  IMAD.WIDE.U32 R4, R3.reuse, R14, R16 ;  /* 0x0000000e03047225 */ /* 0x040fe200078e0010 */
[----:B------:R-:W2:Y:S01]  /*6690*/  LDC R11, c[0x0][0x608] ;  /* 0x00018200ff0b7b82 */ /* 0x000ea20000000800 */
[----:B------:R-:W3:Y:S02]  /*66a0*/  F2I.U32.TRUNC.NTZ R7, R7 ;  /* 0x0000000700077305 */ /* 0x000ee4000020f000 */
[----:B------:R-:W-:-:S04]  /*66b0*/  IMAD R3, R3, R15, R0 ;  /* 0x0000000f03037224 */ /* 0x000fc800078e0200 */
[----:B------:R-:W-:Y:S01]  /*66c0*/  IMAD.IADD R3, R5, 0x1, R3 ;  /* 0x0000000105037824 */ /* 0x000fe200078e0203 */
[----:B------:R-:W4:Y:S01]  /*66d0*/  LDC R8, c[0x0][0x658] ;  /* 0x00019600ff087b82 */ /* 0x000f220000000800 */
[----:B------:R-:W-:Y:S02]  /*66e0*/  I2FP.F32.U32 R5, R18 ;  /* 0x0000001200057245 */ /* 0x000fe40000201000 */
[----:B0-----:R-:W-:-:S04]  /*66f0*/  ISETP.NE.U32.AND P0, PT, R26, RZ, PT ;  /* 0x000000ff1a00720c */ /* 0x001fc80003f05070 */
[----:B------:R-:W-:Y:S01]  /*6700*/  ISETP.NE.AND.EX P0, PT, R27, RZ, PT, P0 ;  /* 0x000000ff1b00720c */ /* 0x000fe20003f05300 */
[----:B------:R-:W0:Y:S01]  /*6710*/  LDC R9, c[0x0][0x144] ;  /* 0x00005100ff097b82 */ /* 0x000e220000000800 */
[-C--:B-1----:R-:W-:Y:S01]  /*6720*/  SHF.R.U32.HI R0, RZ, R6.reuse, R3 ;  /* 0x00000006ff007219 */ /* 0x082fe20000011603 */
[----:B---3--:R-:W-:Y:S01]  /*6730*/  IMAD.MOV R7, RZ, RZ, -R7 ;  /* 0x000000ffff077224 */ /* 0x008fe200078e0a07 */
[----:B------:R-:W-:Y:S01]  /*6740*/  SHF.R.U64 R13, R4, R6, R3 ;  /* 0x00000006040d7219 */ /* 0x000fe20000001203 */
[----:B------:R-:W-:-:S04]  /*6750*/  FMUL R6, R5, UR4 ;  /* 0x0000000405067c20 */ /* 0x000fc80008400000 */
[----:B------:R-:W1:Y:S01]  /*6760*/  LDC R21, c[0x0][0x148] ;  /* 0x00005200ff157b82 */ /* 0x000e620000000800 */
[-CC-:B--2---:R-:W-:Y:S02]  /*6770*/  SHF.R.U64 R10, R13, R11.reuse, R0.reuse ;  /* 0x0000000b0d0a7219 */ /* 0x184fe40000001200 */
[----:B------:R-:W-:Y:S02]  /*6780*/  SHF.R.U32.HI R3, RZ, R11, R0 ;  /* 0x0000000bff037219 */ /* 0x000fe40000011600 */
[----:B------:R2:W3:Y:S03]  /*6790*/  F2I.U32.TRUNC.NTZ R0, R6 ;  /* 0x0000000600007305 */ /* 0x0004e6000020f000 */
[----:B------:R-:W1:Y:S01]  /*67a0*/  LDC R14, c[0x0][0x648] ;  /* 0x00019200ff0e7b82 */ /* 0x000e620000000800 */
[-CC-:B----4-:R-:W-:Y:S02]  /*67b0*/  SHF.R.U64 R15, R10, R8.reuse, R3.reuse ;  /* 0x000000080a0f7219 */ /* 0x190fe40000001203 */
[----:B------:R-:W-:-:S03]  /*67c0*/  SHF.R.U32.HI R5, RZ, R8, R3 ;  /* 0x00000008ff057219 */ /* 0x000fc60000011603 */
[----:B------:R-:W-:Y:S02]  /*67d0*/  IMAD.MOV.U32 R4, RZ, RZ, R15 ;  /* 0x000000ffff047224 */ /* 0x000fe400078e000f */
[----:B------:R-:W4:Y:S01]  /*67e0*/  LDC R20, c[0x0][0x638] ;  /* 0x00018e00ff147b82 */ /* 0x000f220000000800 */
[----:B0-----:R-:W-:-:S07]  /*67f0*/  IMAD R25, R9, R7, R12 ;  /* 0x0000000709197224 */ /* 0x001fce00078e020c */
[----:B------:R-:W0:Y:S08]  /*6800*/  LDC R24, c[0x0][0x610] ;  /* 0x00018400ff187b82 */ /* 0x000e300000000800 */
[----:B------:R-:W0:Y:S01]  /*6810*/  LDC R28, c[0x0][0x600] ;  /* 0x00018000ff1c7b82 */ /* 0x000e220000000800 */
[----:B--23--:R-:W-:Y:S05]  /*6820*/  @!P0 BRA `(.L_x_166) ;  /* 0x0000000000288947 */ /* 0x00cfea0003800000 */
        /* <DEDUP_REMOVED lines=10> */
.L_x_166:
[----:B------:R-:W-:Y:S02]  /*68d0*/  ISETP.NE.AND P0, PT, R2, 0x1, PT ;  /* 0x000000010200780c */ /* 0x000fe40003f05270 */
[----:B-1----:R-:W-:Y:S01]  /*68e0*/  SHF.R.U64 R3, R4, R14, R5 ;  /* 0x0000000e04037219 */ /* 0x002fe20000001205 */
[----:B------:R-:W-:Y:S01]  /*68f0*/  IMAD.MOV R5, RZ, RZ, -R0 ;  /* 0x000000ffff057224 */ /* 0x000fe200078e0a00 */
[----:B------:R-:W-:-:S03]  /*6900*/  LOP3.LUT R0, R10, R101, RZ, 0xc0, !PT ;  /* 0x000000650a007212 */ /* 0x000fc600078ec0ff */
[----:B------:R-:W-:Y:S02]  /*6910*/  IMAD.MOV R4, RZ, RZ, -R3 ;  /* 0x000000ffff047224 */ /* 0x000fe400078e0a03 */
[----:B------:R-:W-:Y:S01]  /*6920*/  IMAD R22, R97, R3, R0 ;  /* 0x0000000361167224 */ /* 0x000fe200078e0200 */
[----:B------:R-:W-:Y:S01]  /*6930*/  LOP3.LUT R3, R13, R100, RZ, 0xc0, !PT ;  /* 0x000000640d037212 */ /* 0x000fe200078ec0ff */
[----:B----4-:R-:W-:Y:S02]  /*6940*/  IMAD R0, R4, R20, R15 ;  /* 0x0000001404007224 */ /* 0x010fe400078e020f */
[----:B------:R-:W-:Y:S02]  /*6950*/  @P0 IMAD R25, R21, R5, R18 ;  /* 0x0000000515190224 */ /* 0x000fe400078e0212 */
[----:B0-----:R-:W-:Y:S02]  /*6960*/  IMAD R3, R0, R28, R3 ;  /* 0x0000001c00037224 */ /* 0x001fe400078e0203 */
[----:B------:R-:W-:-:S02]  /*6970*/  IMAD R22, R22, R24, R25 ;  /* 0x0000001816167224 */ /* 0x000fc400078e0219 */
[----:B------:R-:W-:-:S03]  /*6980*/  IMAD.MOV.U32 R4, RZ, RZ, 0x1 ;  /* 0x00000001ff047424 */ /* 0x000fc600078e00ff */
[----:B------:R-:W-:Y:S02]  /*6990*/  SEL R18, R3, R22, !P0 ;  /* 0x0000001603127207 */ /* 0x000fe40004000000 */
[----:B------:R-:W-:Y:S02]  /*69a0*/  PRMT R0, R4, 0x7610, R0 ;  /* 0x0000761004007816 */ /* 0x000fe40000000000 */
[----:B------:R-:W-:-:S07]  /*69b0*/  SEL R22, R22, R3, !P0 ;  /* 0x0000000316167207 */ /* 0x000fce0004000000 */
.L_x_164:
[----:B------:R-:W-:Y:S01]  /*69c0*/  LOP3.LUT P0, RZ, R0, 0xff, RZ, 0xc0, !PT ;  /* 0x000000ff00ff7812 */ /* 0x000fe2000780c0ff */
[----:B------:R-:W-:Y:S01]  /*69d0*/  UIMAD.WIDE.U32 UR4, UR38, 0x38e38e39, URZ ;  /* 0x38e38e39260478a5 */ /* 0x000fe2000f8e003f */
[----:B------:R-:W-:-:S03]  /*69e0*/  LOP3.LUT R105, R105, 0x1, RZ, 0x3c, !PT ;  /* 0x0000000169697812 */ /* 0x000fc600078e3cff */
[----:B------:R-:W-:-:S04]  /*69f0*/  USHF.R.U32.HI UR4, URZ, 0x1, UR5 ;  /* 0x000000013f047899 */ /* 0x000fc80008011605 */
[----:B------:R-:W-:-:S04]  /*6a00*/  UIMAD UR38, UR4, -0x9, UR38 ;  /* 0xfffffff7042678a4 */ /* 0x000fc8000f8e0226 */
[----:B------:R-:W-:Y:S08]  /*6a10*/  @P0 BRA `(.L_x_167) ;  /* 0xffffffac00700947 */ /* 0x000ff0000383ffff */
[----:B------:R-:W-:Y:S05]  /*6a20*/  EXIT ;  /* 0x000000000000794d */ /* 0x000fea0003800000 */
.L_x_18:
[----:B------:R-:W-:-:S08]  /*6a30*/  ISETP.NE.AND P0, PT, R14, RZ, PT ;  /* 0x000000ff0e00720c */ /* 0x000fd00003f05270 */
[----:B0-----:R-:W0:-:S00]  /*6a40*/  USETMAXREG.DEALLOC.CTAPOOL 0x28 ;  /* 0x00000028000079c8 */ /* 0x001e0000080e0500 */
[----:B------:R-:W-:Y:S05]  /*6a50*/  @P0 EXIT ;  /* 0x000000000000094d */ /* 0x000fea0003800000 */
[----:B0-----:R-:W-:Y:S01]  /*6a60*/  LOP3.LUT P0, RZ, R3, 0xff, RZ, 0xc0, !PT ;  /* 0x000000ff03ff7812 */ /* 0x001fe2000780c0ff */
[----:B------:R-:W-:Y:S02]  /*6a70*/  IMAD.MOV.U32 R3, RZ, RZ, 0x1 ;  /* 0x00000001ff037424 */ /* 0x000fe400078e00ff */
[----:B------:R-:W-:-:S10]  /*6a80*/  IMAD.MOV.U32 R8, RZ, RZ, RZ ;  /* 0x000000ffff087224 */ /* 0x000fd400078e00ff */
[----:B------:R-:W-:Y:S05]  /*6a90*/  @!P0 BRA `(.L_x_168) ;  /* 0x0000000c00288947 */ /* 0x000fea0003800000 */
[----:B------:R-:W0:Y:S01]  /*6aa0*/  S2UR UR8, SR_CgaCtaId ;  /* 0x00000000000879c3 */ /* 0x000e220000008800 */
[----:B------:R-:W-:Y:S01]  /*6ab0*/  LOP3.LUT P0, RZ, R4, 0x1f, RZ, 0xc0, !PT ;  /* 0x0000001f04ff7812 */ /* 0x000fe2000780c0ff */
[----:B------:R-:W-:Y:S01]  /*6ac0*/  ULDC UR5, c[0x0][0x658] ;  /* 0x0001960000057ab9 */ /* 0x000fe20000000800 */
[----:B------:R-:W-:Y:S01]  /*6ad0*/  UMOV UR6, 0xffffffff ;  /* 0xffffffff00067882 */ /* 0x000fe20000000000 */
[----:B------:R-:W-:Y:S01]  /*6ae0*/  BSSY B0, `(.L_x_168) ;  /* 0x00000c5000007945 */ /* 0x000fe20003800000 */
[----:B------:R-:W-:Y:S01]  /*6af0*/  USHF.L.U32 UR6, UR6, UR5, URZ ;  /* 0x0000000506067299 */ /* 0x000fe2000800063f */
[C---:B------:R-:W-:Y:S01]  /*6b00*/  ISETP.NE.AND P2, PT, R5.reuse, RZ, PT ;  /* 0x000000ff0500720c */ /* 0x040fe20003f45270 */
[----:B------:R-:W-:Y:S01]  /*6b10*/  IMAD.MOV.U32 R10, RZ, RZ, 0x1 ;  /* 0x00000001ff0a7424 */ /* 0x000fe200078e00ff */
[----:B------:R-:W-:Y:S01]  /*6b20*/  ISETP.NE.OR P0, PT, R5, RZ, !P0 ;  /* 0x000000ff0500720c */ /* 0x000fe20004705670 */
[----:B------:R-:W-:Y:S01]  /*6b30*/  IMAD.MOV.U32 R3, RZ, RZ, 0x1 ;  /* 0x00000001ff037424 */ /* 0x000fe200078e00ff */
[----:B------:R-:W-:Y:S01]  /*6b40*/  LOP3.LUT R9, R23, 0x2, RZ, 0xfc, !PT ;  /* 0x0000000217097812 */ /* 0x000fe200078efcff */
[----:B------:R-:W-:Y:S01]  /*6b50*/  IMAD.MOV.U32 R8, RZ, RZ, RZ ;  /* 0x000000ffff087224 */ /* 0x000fe200078e00ff */
[----:B------:R-:W-:Y:S01]  /*6b60*/  ULDC UR4, c[0x0][0x600] ;  /* 0x0001800000047ab9 */ /* 0x000fe20000000800 */
[----:B------:R-:W-:Y:S01]  /*6b70*/  UMOV UR7, 0x1 ;  /* 0x0000000100077882 */ /* 0x000fe20000000000 */
[----:B------:R-:W-:-:S02]  /*6b80*/  UIADD3 UR22, UR40, 0x1, URZ ;  /* 0x0000000128167890 */ /* 0x000fc4000fffe03f */
[----:B------:R-:W-:Y:S02]  /*6b90*/  UIADD3 UR15, UR4, -0x1, URZ ;  /* 0xffffffff040f7890 */ /* 0x000fe4000fffe03f */
[----:B------:R-:W-:Y:S02]  /*6ba0*/  USHF.L.U32 UR17, UR7, UR5, URZ ;  /* 0x0000000507117299 */ /* 0x000fe4000800063f */
[----:B------:R-:W-:Y:S01]  /*6bb0*/  ULOP3.LUT UR16, URZ, UR6, URZ, 0x33, !UPT ;  /* 0x000000063f107292 */ /* 0x000fe2000f8e333f */
[----:B------:R-:W-:Y:S01]  /*6bc0*/  ULDC.64 UR20, c[0x0][0x198] ;  /* 0x0000660000147ab9 */ /* 0x000fe20000000a00 */
[----:B0-----:R-:W-:-:S10]  /*6bd0*/  IMAD.U32 R11, RZ, RZ, UR8 ;  /* 0x00000008ff0b7e24 */ /* 0x001fd4000f8e00ff */
.L_x_180:
[----:B------:R-:W-:-:S03]  /*6be0*/  UMOV UR4, 0xffffffff ;  /* 0xffffffff00047882 */ /* 0x000fc60000000000 */
[----:B------:R-:W-:Y:S05]  /*6bf0*/  BRA.DIV UR4, `(.L_x_169) ;  /* 0x0000001204a07947 */ /* 0x000fea000b800000 */
[----:B------:R-:W-:-:S13]  /*6c00*/  ELECT P6, URZ, PT ;  /* 0x00000000003f782f */ /* 0x000fda00038c0000 */
.L_x_198:
[----:B------:R-:W0:Y:S01]  /*6c10*/  LDC R4, c[0x0][0x28c] ;  /* 0x0000a300ff047b82 */ /* 0x000e220000000800 */
[----:B------:R-:W-:Y:S01]  /*6c20*/  BSSY B1, `(.L_x_170) ;  /* 0x000003c000017945 */ /* 0x000fe20003800000 */
[----:B0-----:R-:W-:-:S13]  /*6c30*/  ISETP.LT.OR P6, PT, R4, 0x1, !P6 ;  /* 0x000000010400780c */ /* 0x001fda00077c1670 */
[----:B------:R-:W-:Y:S05]  /*6c40*/  @P6 BRA `(.L_x_171) ;  /* 0x0000000000e46947 */ /* 0x000fea0003800000 */
[----:B------:R-:W-:Y:S02]  /*6c50*/  IMAD R11, R22, 0x4, R11 ;  /* 0x00000004160b7824 */ /* 0x000fe400078e020b */
[----:B------:R-:W-:Y:S02]  /*6c60*/  IMAD.SHL.U32 R18, R18, 0x80, RZ ;  /* 0x0000008012127824 */ /* 0x000fe400078e00ff */
[----:B------:R-:W-:Y:S02]  /*6c70*/  IMAD.MOV.U32 R15, RZ, RZ, RZ ;  /* 0x000000ffff0f7224 */ /* 0x000fe400078e00ff */
[----:B------:R-:W-:Y:S02]  /*6c80*/  IMAD.U32 R20, RZ, RZ, UR22 ;  /* 0x00000016ff147e24 */ /* 0x000fe4000f8e00ff */
[----:B------:R-:W-:Y:S02]  /*6c90*/  IMAD.MOV.U32 R4, RZ, RZ, R3 ;  /* 0x000000ffff047224 */ /* 0x000fe400078e0003 */
[----:B------:R-:W-:-:S02]  /*6ca0*/  IMAD.MOV.U32 R6, RZ, RZ, R8 ;  /* 0x000000ffff067224 */ /* 0x000fc400078e0008 */
[----:B------:R-:W-:-:S07]  /*6cb0*/  IMAD.SHL.U32 R12, R11, 0x10, RZ ;  /* 0x000000100b0c7824 */ /* 0x000fce00078e00ff */
.L_x_175:
[----:B------:R-:W0:Y:S01]  /*6cc0*/  S2UR UR4, SR_CgaCtaId ;  /* 0x00000000000479c3 */ /* 0x000e220000008800 */
[----:B------:R-:W-:Y:S02]  /*6cd0*/  MOV R14, 0x400 ;  /* 0x00000400000e7802 */ /* 0x000fe40000000f00 */
[----:B------:R-:W-:-:S05]  /*6ce0*/  SHF.L.U32 R5, R4, 0x1f, RZ ;  /* 0x0000001f04057819 */ /* 0x000fca00000006ff */
[----:B------:R-:W1:Y:S01]  /*6cf0*/  @!P2 LDC R7, c[0x0][0x500] ;  /* 0x00014000ff07ab82 */ /* 0x000e620000000800 */
[----:B0-----:R-:W-:-:S05]  /*6d00*/  IMAD.U32 R11, RZ, RZ, UR4 ;  /* 0x00000004ff0b7e24 */ /* 0x001fca000f8e00ff */
[----:B------:R-:W-:-:S05]  /*6d10*/  LEA R13, R11, R14, 0x18 ;  /* 0x0000000e0b0d7211 */ /* 0x000fca00078ec0ff */
[----:B------:R-:W-:-:S04]  /*6d20*/  IMAD R14, R6, 0x8, R13 ;  /* 0x00000008060e7824 */ /* 0x000fc800078e020d */
[----:B------:R-:W0:Y:S02]  /*6d30*/  SYNCS.PHASECHK.TRANS64.TRYWAIT P1, [R14+URZ+0x48], R5 ;  /* 0x000048050e0075a7 */ /* 0x000e24000802017f */
[----:B01----:R-:W-:Y:S05]  /*6d40*/  @!P1 BRA `(.L_x_172) ;  /* 0x00000010006c9947 */ /* 0x003fea0003800000 */
.L_x_199:
[----:B0-----:R-:W-:Y:S01]  /*6d50*/  PRMT R5, R9, 0x9910, RZ ;  /* 0x0000991009057816 */ /* 0x001fe200000000ff */
[----:B------:R0:W-:Y:S03]  /*6d60*/  @!P2 SYNCS.ARRIVE.TRANS64 RZ, [R14+URZ], R7 ;  /* 0x000000070effa9a7 */ /* 0x0001e6000800003f */
[----:B------:R-:W-:-:S13]  /*6d70*/  ISETP.NE.AND P1, PT, R5, 0x2, PT ;  /* 0x000000020500780c */ /* 0x000fda0003f25270 */
[----:B0-----:R-:W-:Y:S05]  /*6d80*/  @P1 BRA `(.L_x_173) ;  /* 0x0000000000041947 */ /* 0x001fea0003800000 */
[----:B------:R-:W-:Y:S01]  /*6d90*/  BPT.TRAP 0x1 ;  /* 0x000000040000795c */ /* 0x000fe20000300000 */
.L_x_173:
[----:B------:R-:W-:Y:S05]  /*6da0*/  @P0 BRA `(.L_x_174) ;  /* 0x0000000000040947 */ /* 0x000fea0003800000 */
[----:B------:R-:W-:Y:S01]  /*6db0*/  BPT.TRAP 0x1 ;  /* 0x000000040000795c */ /* 0x000fe20000300000 */
.L_x_174:
[----:B------:R-:W-:Y:S01]  /*6dc0*/  IMAD R5, R6, 0x4, R11 ;  /* 0x0000000406057824 */ /* 0x000fe200078e020b */
[----:B------:R-:W-:Y:S01]  /*6dd0*/  R2UR UR9, R14 ;  /* 0x000000000e0972ca */ /* 0x000fe200000e0000 */
[----:B------:R-:W-:Y:S01]  /*6de0*/  VIADD R20, R20, 0xffffffff ;  /* 0xffffffff14147836 */ /* 0x000fe20000000000 */
[----:B------:R-:W-:Y:S01]  /*6df0*/  UIADD3 UR4, UP0, UR20, 0xf0, URZ ;  /* 0x000000f014047890 */ /* 0x000fe2000ff1e03f */
[----:B------:R-:W-:Y:S01]  /*6e00*/  IMAD.SHL.U32 R5, R5, 0x400, RZ ;  /* 0x0000040005057824 */ /* 0x000fe200078e00ff */
[----:B------:R-:W-:Y:S01]  /*6e10*/  R2UR UR11, R12 ;  /* 0x000000000c0b72ca */ /* 0x000fe200000e0000 */
[----:B------:R-:W-:Y:S01]  /*6e20*/  UIADD3 UR24, UP1, UR20, 0x1f0, URZ ;  /* 0x000001f014187890 */ /* 0x000fe2000ff3e03f */
[----:B------:R-:W-:Y:S01]  /*6e30*/  R2UR UR10, R15 ;  /* 0x000000000f0a72ca */ /* 0x000fe200000e0000 */
[--C-:B------:R-:W-:Y:S01]  /*6e40*/  IMAD R5, R5, 0x2, R13.reuse ;  /* 0x0000000205057824 */ /* 0x100fe200078e020d */
[----:B------:R-:W-:Y:S01]  /*6e50*/  R2UR UR12, R19 ;  /* 0x00000000130c72ca */ /* 0x000fe200000e0000 */
[----:B------:R-:W-:Y:S01]  /*6e60*/  IMAD R13, R6, 0x4000, R13 ;  /* 0x00004000060d7824 */ /* 0x000fe200078e020d */
[----:B------:R-:W-:Y:S01]  /*6e70*/  R2UR UR18, R18 ;  /* 0x00000000121272ca */ /* 0x000fe200000e0000 */
[----:B------:R-:W-:Y:S01]  /*6e80*/  VIADD R6, R6, 0x1 ;  /* 0x0000000106067836 */ /* 0x000fe20000000000 */
[----:B------:R-:W-:Y:S01]  /*6e90*/  R2UR UR5, R5 ;  /* 0x00000000050572ca */ /* 0x000fe200000e0000 */
[----:B------:R-:W-:Y:S01]  /*6ea0*/  UIADD3.X UR25, URZ, UR21, URZ, UP1, !UPT ;  /* 0x000000153f197290 */ /* 0x000fe20008ffe43f */
[----:B------:R-:W-:Y:S01]  /*6eb0*/  R2UR UR8, R13 ;  /* 0x000000000d0872ca */ /* 0x000fe200000e0000 */
[----:B------:R-:W-:Y:S01]  /*6ec0*/  UMOV UR19, 0xf0000 ;  /* 0x000f000000137882 */ /* 0x000fe20000000000 */
[----:B------:R-:W-:Y:S01]  /*6ed0*/  ISETP.GT.AND P3, PT, R20, 0x1, PT ;  /* 0x000000011400780c */ /* 0x000fe20003f64270 */
[----:B------:R-:W-:Y:S01]  /*6ee0*/  UMOV UR6, 0x0 ;  /* 0x0000000000067882 */ /* 0x000fe20000000000 */
[----:B------:R-:W-:Y:S01]  /*6ef0*/  UMOV UR7, 0x10000000 ;  /* 0x1000000000077882 */ /* 0x000fe20000000000 */
[----:B------:R-:W-:Y:S01]  /*6f00*/  ISETP.NE.AND P1, PT, R6, 0x9, PT ;  /* 0x000000090600780c */ /* 0x000fe20003f25270 */
[----:B------:R-:W-:-:S03]  /*6f10*/  VIADD R15, R15, 0x40 ;  /* 0x000000400f0f7836 */ /* 0x000fc60000000000 */
[----:B------:R-:W-:Y:S02]  /*6f20*/  SEL R5, RZ, 0x1, P1 ;  /* 0x00000001ff057807 */ /* 0x000fe40000800000 */
[----:B------:R-:W-:Y:S01]  /*6f30*/  UIADD3 UR13, UR5, 0x180, URZ ;  /* 0x00000180050d7890 */ /* 0x000fe2000fffe03f */
[----:B------:R-:W-:Y:S01]  /*6f40*/  SEL R6, R6, RZ, P1 ;  /* 0x000000ff06067207 */ /* 0x000fe20000800000 */
[----:B------:R-:W-:Y:S01]  /*6f50*/  UIADD3.X UR5, URZ, UR21, URZ, UP0, !UPT ;  /* 0x000000153f057290 */ /* 0x000fe200087fe43f */
[----:B------:R-:W-:Y:S01]  /*6f60*/  LOP3.LUT R4, R4, R5, RZ, 0x3c, !PT ;  /* 0x0000000504047212 */ /* 0x000fe200078e3cff */
[----:B------:R-:W-:-:S03]  /*6f70*/  UIADD3 UR14, UR8, 0x12180, URZ ;  /* 0x00012180080e7890 */ /* 0x000fc6000fffe03f */
[----:B------:R-:W-:-:S04]  /*6f80*/  UMOV UR8, UR13 ;  /* 0x0000000d00087c82 */ /* 0x000fc80008000000 */
[----:B------:R0:W-:Y:S02]  /*6f90*/  UTMALDG.3D.MULTICAST [UR8], [UR4], UR19, desc[UR6] ;  /* 0x00000608040073b4 */ /* 0x0001e40008011813 */
[----:B0-----:R-:W-:Y:S01]  /*6fa0*/  UMOV UR8, UR14 ;  /* 0x0000000e00087c82 */ /* 0x001fe20008000000 */
[----:B------:R-:W-:Y:S02]  /*6fb0*/  UMOV UR11, UR18 ;  /* 0x00000012000b7c82 */ /* 0x000fe40008000000 */
[----:B------:R0:W-:Y:S02]  /*6fc0*/  UTMALDG.3D [UR8], [UR24], desc[UR6] ;  /* 0x00000608180075b4 */ /* 0x0001e40008011000 */
[----:B0-----:R-:W-:Y:S05]  /*6fd0*/  @P3 BRA `(.L_x_175) ;  /* 0xfffffffc00383947 */ /* 0x001fea000383ffff */
.L_x_171:
[----:B------:R-:W-:Y:S05]  /*6fe0*/  BSYNC B1 ;  /* 0x0000000000017941 */ /* 0x000fea0003800000 */
.L_x_170:
[----:B------:R-:W3:Y:S01]  /*6ff0*/  LDL.64 R24, [R1] ;  /* 0x0000000001187983 */ /* 0x000ee20000100a00 */
[----:B------:R-:W-:Y:S01]  /*7000*/  LOP3.LUT P4, RZ, R10, 0xff, RZ, 0xc0, !PT ;  /* 0x000000ff0aff7812 */ /* 0x000fe2000788c0ff */
[----:B------:R-:W-:Y:S01]  /*7010*/  VIADD R7, R8, UR40 ;  /* 0x0000002808077c36 */ /* 0x000fe20008000000 */
[----:B------:R-:W-:Y:S01]  /*7020*/  ULDC.64 UR4, c[0x0][0x650] ;  /* 0x0001940000047ab9 */ /* 0x000fe20000000a00 */
[----:B------:R-:W-:Y:S01]  /*7030*/  IMAD.U32 R8, RZ, RZ, UR40 ;  /* 0x00000028ff087e24 */ /* 0x000fe2000f8e00ff */
[----:B------:R-:W-:Y:S01]  /*7040*/  UISETP.GE.U32.AND UP0, UPT, UR40, 0x9, UPT ;  /* 0x000000092800788c */ /* 0x000fe2000bf06070 */
[----:B------:R-:W-:Y:S01]  /*7050*/  BSSY B1, `(.L_x_176) ;  /* 0x000006b000017945 */ /* 0x000fe20003800000 */
[----:B------:R-:W-:Y:S01]  /*7060*/  ISETP.GT.U32.AND P1, PT, R7, 0x8, PT ;  /* 0x000000080700780c */ /* 0x000fe20003f24070 */
[----:B------:R-:W-:Y:S01]  /*7070*/  IMAD.MOV.U32 R22, RZ, RZ, -0x1 ;  /* 0xffffffffff167424 */ /* 0x000fe200078e00ff */
[----:B------:R-:W-:Y:S01]  /*7080*/  PRMT R10, RZ, 0x7610, R10 ;  /* 0x00007610ff0a7816 */ /* 0x000fe2000000000a */
[----:B------:R-:W-:Y:S01]  /*7090*/  IMAD.MOV.U32 R18, RZ, RZ, -0x1 ;  /* 0xffffffffff127424 */ /* 0x000fe200078e00ff */
[----:B------:R-:W-:Y:S01]  /*70a0*/  ISETP.LT.U32.AND P1, PT, R8, 0x9, P1 ;  /* 0x000000090800780c */ /* 0x000fe20000f21070 */
[----:B------:R-:W-:Y:S01]  /*70b0*/  IMAD.MOV.U32 R19, RZ, RZ, -0x1 ;  /* 0xffffffffff137424 */ /* 0x000fe200078e00ff */
[----:B------:R-:W-:Y:S01]  /*70c0*/  PLOP3.LUT P3, PT, PT, PT, UP0, 0x80, 0x0 ;  /* 0x000000000000781c */ /* 0x000fe20003f6f008 */
[----:B------:R-:W0:Y:S01]  /*70d0*/  @P4 S2R R11, SR_CgaCtaId ;  /* 0x00000000000b4919 */ /* 0x000e220000008800 */
[----:B------:R-:W-:-:S04]  /*70e0*/  @P4 MOV R4, 0x400 ;  /* 0x0000040000044802 */ /* 0x000fc80000000f00 */
[----:B0-----:R-:W-:Y:S01]  /*70f0*/  @P4 LEA R6, R11, R4, 0x18 ;  /* 0x000000040b064211 */ /* 0x001fe200078ec0ff */
[----:B------:R-:W-:Y:S01]  /*7100*/  IMAD.WIDE.U32 R4, R7, 0x38e38e39, RZ ;  /* 0x38e38e3907047825 */ /* 0x000fe200078e00ff */
[----:B------:R-:W-:Y:S02]  /*7110*/  SEL R4, RZ, 0x1, !P1 ;  /* 0x00000001ff047807 */ /* 0x000fe40004800000 */
[----:B------:R0:W-:Y:S02]  /*7120*/  @P4 SYNCS.ARRIVE.TRANS64.A1T0 RZ, [R6+URZ+0xc8], RZ ;  /* 0x0000c8ff06ff49a7 */ /* 0x0001e4000810003f */
[----:B------:R-:W-:Y:S02]  /*7130*/  LOP3.LUT R3, R3, R4, RZ, 0x3c, !PT ;  /* 0x0000000403037212 */ /* 0x000fe400078e3cff */
[----:B------:R-:W-:Y:S02]  /*7140*/  PRMT R4, RZ, 0x7610, R4 ;  /* 0x00007610ff047816 */ /* 0x000fe40000000004 */
[----:B0-----:R-:W-:-:S04]  /*7150*/  SHF.R.U32.HI R6, RZ, 0x1, R5 ;  /* 0x00000001ff067819 */ /* 0x001fc80000011605 */
[----:B------:R-:W-:Y:S01]  /*7160*/  @P3 LOP3.LUT R3, R3, 0x1, R6, 0x78, !PT ;  /* 0x0000000103033812 */ /* 0x000fe200078e7806 */
[----:B------:R-:W-:Y:S01]  /*7170*/  IMAD R8, R6, -0x9, R7 ;  /* 0xfffffff706087824 */ /* 0x000fe200078e0207 */
[----:B---3--:R-:W-:-:S04]  /*7180*/  IADD3 R16, P4, R16, R24, RZ ;  /* 0x0000001810107210 */ /* 0x008fc80007f9e0ff */
[----:B------:R-:W-:Y:S01]  /*7190*/  ISETP.GE.U32.AND P1, PT, R16, UR4, PT ;  /* 0x0000000410007c0c */ /* 0x000fe2000bf26070 */
[----:B------:R-:W-:-:S05]  /*71a0*/  IMAD.X R17, R17, 0x1, R0, P4 ;  /* 0x0000000111117824 */ /* 0x000fca00020e0600 */
[----:B------:R-:W-:-:S13]  /*71b0*/  ISETP.GE.U32.AND.EX P1, PT, R17, UR5, PT, P1 ;  /* 0x0000000511007c0c */ /* 0x000fda000bf26110 */
[----:B------:R-:W-:Y:S05]  /*71c0*/  @P1 BRA `(.L_x_177) ;  /* 0x00000004004c1947 */ /* 0x000fea0003800000 */
[----:B------:R-:W0:Y:S01]  /*71d0*/  S2R R13, SR_CTAID.X ;  /* 0x00000000000d7919 */ /* 0x000e220000002500 */
[----:B------:R-:W-:Y:S01]  /*71e0*/  ULDC.64 UR4, c[0x0][0x628] ;  /* 0x00018a0000047ab9 */ /* 0x000fe20000000a00 */
[----:B------:R-:W1:Y:S01]  /*71f0*/  LDC R14, c[0x0][0x144] ;  /* 0x00005100ff0e7b82 */ /* 0x000e620000000800 */
[----:B------:R-:W-:Y:S01]  /*7200*/  ISETP.NE.U32.AND P1, PT, RZ, UR4, PT ;  /* 0x00000004ff007c0c */ /* 0x000fe2000bf25070 */
[----:B------:R-:W3:Y:S01]  /*7210*/  S2R R12, SR_CTAID.Y ;  /* 0x00000000000c7919 */ /* 0x000ee20000002600 */
[----:B------:R-:W-:Y:S01]  /*7220*/  ULDC UR7, c[0x0][0x630] ;  /* 0x00018c0000077ab9 */ /* 0x000fe20000000800 */
[----:B------:R-:W-:Y:S01]  /*7230*/  ULDC UR8, c[0x0][0x150] ;  /* 0x0000540000087ab9 */ /* 0x000fe20000000800 */
[----:B------:R-:W-:Y:S01]  /*7240*/  ISETP.NE.AND.EX P1, PT, RZ, UR5, PT, P1 ;  /* 0x00000005ff007c0c */ /* 0x000fe2000bf25310 */
[----:B------:R-:W-:Y:S02]  /*7250*/  IMAD.MOV.U32 R4, RZ, RZ, R16 ;  /* 0x000000ffff047224 */ /* 0x000fe400078e0010 */
[----:B------:R-:W-:Y:S01]  /*7260*/  IMAD.MOV.U32 R5, RZ, RZ, R17 ;  /* 0x000000ffff057224 */ /* 0x000fe200078e0011 */
[----:B0-----:R-:W-:-:S09]  /*7270*/  I2FP.F32.U32 R18, R13 ;  /* 0x0000000d00127245 */ /* 0x001fd20000201000 */
[----:B------:R-:W-:Y:S05]  /*7280*/  @!P1 BRA `(.L_x_178) ;  /* 0x0000000000289947 */ /* 0x000fea0003800000 */
[----:B------:R-:W-:Y:S02]  /*7290*/  ULDC UR6, c[0x0][0x634] ;  /* 0x00018d0000067ab9 */ /* 0x000fe40000000800 */
[----:B------:R-:W-:-:S05]  /*72a0*/  IADD3 R5, P1, R16, UR6, RZ ;  /* 0x0000000610057c10 */ /* 0x000fca000ff3e0ff */
[----:B------:R-:W-:-:S04]  /*72b0*/  IMAD.X R15, RZ, RZ, R17, P1 ;  /* 0x000000ffff0f7224 */ /* 0x000fc800008e0611 */
[----:B------:R-:W-:-:S04]  /*72c0*/  IMAD.WIDE.U32 R6, R15, UR4, RZ ;  /* 0x000000040f067c25 */ /* 0x000fc8000f8e00ff */
[----:B------:R-:W-:-:S04]  /*72d0*/  IMAD.WIDE.U32 R6, P1, R5, UR5, R6 ;  /* 0x0000000505067c25 */ /* 0x000fc8000f820006 */
[----:B------:R-:W-:-:S04]  /*72e0*/  IMAD.WIDE.U32 R4, R5, UR4, RZ ;  /* 0x0000000405047c25 */ /* 0x000fc8000f8e00ff */
[----:B------:R-:W-:Y:S01]  /*72f0*/  IMAD.MOV.U32 R4, RZ, RZ, R7 ;  /* 0x000000ffff047224 */ /* 0x000fe200078e0007 */
[----:B------:R-:W-:Y:S01]  /*7300*/  IADD3 RZ, P3, R5, R6, RZ ;  /* 0x0000000605ff7210 */ /* 0x000fe20007f7e0ff */
[----:B------:R-:W-:-:S04]  /*7310*/  IMAD.X R5, RZ, RZ, RZ, P1 ;  /* 0x000000ffff057224 */ /* 0x000fc800008e06ff */
[----:B------:R-:W-:-:S08]  /*7320*/  IMAD.WIDE.U32.X R4, R15, UR5, R4, P3 ;  /* 0x000000050f047c25 */ /* 0x000fd000098e0404 */
.L_x_178:
[----:B------:R-:W-:Y:S01]  /*7330*/  FMUL R18, R18, UR8 ;  /* 0x0000000812127c20 */ /* 0x000fe20008400000 */
[--C-:B------:R-:W-:Y:S01]  /*7340*/  SHF.R.U64 R19, R4, UR7, R5.reuse ;  /* 0x0000000704137c19 */ /* 0x100fe20008001205 */
[----:B------:R-:W-:Y:S01]  /*7350*/  ULDC.64 UR4, c[0x0][0x620] ;  /* 0x0001880000047ab9 */ /* 0x000fe20000000a00 */
[----:B------:R-:W-:Y:S01]  /*7360*/  SHF.R.U32.HI R4, RZ, UR7, R5 ;  /* 0x00000007ff047c19 */ /* 0x000fe20008011605 */
[----:B------:R-:W-:Y:S01]  /*7370*/  ULDC.64 UR6, c[0x0][0x640] ;  /* 0x0001900000067ab9 */ /* 0x000fe20000000a00 */
[----:B------:R-:W-:Y:S01]  /*7380*/  IADD3 R5, P1, RZ, -R19, RZ ;  /* 0x80000013ff057210 */ /* 0x000fe20007f3e0ff */
[----:B------:R-:W0:Y:S01]  /*7390*/  F2I.U32.TRUNC.NTZ R18, R18 ;  /* 0x0000001200127305 */ /* 0x000e22000020f000 */
[----:B------:R-:W4:Y:S03]  /*73a0*/  LDC R15, c[0x0][0x148] ;  /* 0x00005200ff0f7b82 */ /* 0x000f260000000800 */
[----:B------:R-:W-:Y:S01]  /*73b0*/  IMAD.X R4, RZ, RZ, ~R4, P1 ;  /* 0x000000ffff047224 */ /* 0x000fe200008e0e04 */
[----:B------:R-:W-:-:S03]  /*73c0*/  ISETP.NE.U32.AND P1, PT, RZ, UR6, PT ;  /* 0x00000006ff007c0c */ /* 0x000fc6000bf25070 */
[----:B------:R-:W-:Y:S01]  /*73d0*/  IMAD R4, R4, UR4, RZ ;  /* 0x0000000404047c24 */ /* 0x000fe2000f8e02ff */
[----:B------:R-:W-:-:S03]  /*73e0*/  ISETP.NE.AND.EX P1, PT, RZ, UR7, PT, P1 ;  /* 0x00000007ff007c0c */ /* 0x000fc6000bf25310 */
[C---:B------:R-:W-:Y:S01]  /*73f0*/  IMAD R7, R5.reuse, UR5, R4 ;  /* 0x0000000505077c24 */ /* 0x040fe2000f8e0204 */
[----:B------:R-:W-:Y:S01]  /*7400*/  ULDC UR5, c[0x0][0x154] ;  /* 0x0000550000057ab9 */ /* 0x000fe20000000800 */
[----:B------:R-:W-:Y:S01]  /*7410*/  IMAD.WIDE.U32 R4, R5, UR4, R16 ;  /* 0x0000000405047c25 */ /* 0x000fe2000f8e0010 */
[----:B------:R-:W-:-:S03]  /*7420*/  ULDC UR4, c[0x0][0x618] ;  /* 0x0001860000047ab9 */ /* 0x000fc60000000800 */
[----:B0-----:R-:W-:Y:S02]  /*7430*/  IMAD.MOV R6, RZ, RZ, -R18 ;  /* 0x000000ffff067224 */ /* 0x001fe400078e0a12 */
[----:B------:R-:W-:Y:S02]  /*7440*/  IMAD.IADD R5, R5, 0x1, R7 ;  /* 0x0000000105057824 */ /* 0x000fe400078e0207 */
[----:B-1----:R-:W-:Y:S01]  /*7450*/  IMAD R13, R14, R6, R13 ;  /* 0x000000060e0d7224 */ /* 0x002fe200078e020d */
[----:B---3--:R-:W-:Y:S02]  /*7460*/  I2FP.F32.U32 R6, R12 ;  /* 0x0000000c00067245 */ /* 0x008fe40000201000 */
[--C-:B------:R-:W-:Y:S02]  /*7470*/  SHF.R.U64 R14, R4, UR4, R5.reuse ;  /* 0x00000004040e7c19 */ /* 0x100fe40008001205 */
[----:B------:R-:W-:Y:S01]  /*7480*/  SHF.R.U32.HI R5, RZ, UR4, R5 ;  /* 0x00000004ff057c19 */ /* 0x000fe20008011605 */
[----:B------:R-:W-:Y:S01]  /*7490*/  FMUL R6, R6, UR5 ;  /* 0x0000000506067c20 */ /* 0x000fe20008400000 */
[----:B------:R-:W-:-:S02]  /*74a0*/  ULDC UR4, c[0x0][0x608] ;  /* 0x0001820000047ab9 */ /* 0x000fc40000000800 */
[--C-:B------:R-:W-:Y:S01]  /*74b0*/  SHF.R.U64 R20, R14, UR4, R5.reuse ;  /* 0x000000040e147c19 */ /* 0x100fe20008001205 */
[----:B------:R0:W1:Y:S01]  /*74c0*/  F2I.U32.TRUNC.NTZ R21, R6 ;  /* 0x0000000600157305 */ /* 0x000062000020f000 */
[----:B------:R-:W-:Y:S01]  /*74d0*/  SHF.R.U32.HI R5, RZ, UR4, R5 ;  /* 0x00000004ff057c19 */ /* 0x000fe20008011605 */
[----:B------:R-:W-:-:S03]  /*74e0*/  ULDC UR4, c[0x0][0x658] ;  /* 0x0001960000047ab9 */ /* 0x000fc60000000800 */
[--C-:B------:R-:W-:Y:S02]  /*74f0*/  SHF.R.U64 R18, R20, UR4, R5.reuse ;  /* 0x0000000414127c19 */ /* 0x100fe40008001205 */
[----:B------:R-:W-:-:S03]  /*7500*/  SHF.R.U32.HI R25, RZ, UR4, R5 ;  /* 0x00000004ff197c19 */ /* 0x000fc60008011605 */
[----:B------:R-:W-:Y:S02]  /*7510*/  IMAD.MOV.U32 R4, RZ, RZ, R18 ;  /* 0x000000ffff047224 */ /* 0x000fe400078e0012 */
[----:B------:R-:W-:Y:S01]  /*7520*/  IMAD.MOV.U32 R5, RZ, RZ, R25 ;  /* 0x000000ffff057224 */ /* 0x000fe200078e0019 */
[----:B0-----:R-:W-:Y:S06]  /*7530*/  @!P1 BRA `(.L_x_179) ;  /* 0x0000000000289947 */ /* 0x001fec0003800000 */
        /* <DEDUP_REMOVED lines=10> */
.L_x_179:
[----:B------:R-:W-:Y:S01]  /*75e0*/  ISETP.NE.AND P1, PT, R2, 0x1, PT ;  /* 0x000000010200780c */ /* 0x000fe20003f25270 */
[----:B------:R-:W-:Y:S01]  /*75f0*/  ULDC UR4, c[0x0][0x648] ;  /* 0x0001920000047ab9 */ /* 0x000fe20000000800 */
[----:B------:R-:W-:Y:S01]  /*7600*/  LOP3.LUT R20, R20, UR16, RZ, 0xc0, !PT ;  /* 0x0000001014147c12 */ /* 0x000fe2000f8ec0ff */
[----:B-1----:R-:W-:Y:S01]  /*7610*/  IMAD.MOV R21, RZ, RZ, -R21 ;  /* 0x000000ffff157224 */ /* 0x002fe200078e0a15 */
[----:B------:R-:W-:Y:S01]  /*7620*/  SHF.R.U64 R5, R4, UR4, R5 ;  /* 0x0000000404057c19 */ /* 0x000fe20008001205 */
[----:B------:R-:W-:Y:S01]  /*7630*/  ULDC UR4, c[0x0][0x638] ;  /* 0x00018e0000047ab9 */ /* 0x000fe20000000800 */
[----:B------:R-:W-:Y:S01]  /*7640*/  ULDC UR5, c[0x0][0x610] ;  /* 0x0001840000057ab9 */ /* 0x000fe20000000800 */
[----:B------:R-:W-:Y:S02]  /*7650*/  IMAD.MOV.U32 R4, RZ, RZ, 0x1 ;  /* 0x00000001ff047424 */ /* 0x000fe400078e00ff */
[----:B------:R-:W-:Y:S02]  /*7660*/  IMAD.MOV R7, RZ, RZ, -R5 ;  /* 0x000000ffff077224 */ /* 0x000fe400078e0a05 */
[----:B------:R-:W-:Y:S01]  /*7670*/  IMAD R20, R5, UR17, R20 ;  /* 0x0000001105147c24 */ /* 0x000fe2000f8e0214 */
[----:B------:R-:W-:Y:S01]  /*7680*/  LOP3.LUT R5, R14, UR15, RZ, 0xc0, !PT ;  /* 0x0000000f0e057c12 */ /* 0x000fe2000f8ec0ff */
[----:B----4-:R-:W-:-:S02]  /*7690*/  @P1 IMAD R13, R15, R21, R12 ;  /* 0x000000150f0d1224 */ /* 0x010fc400078e020c */
[----:B------:R-:W-:Y:S01]  /*76a0*/  IMAD R18, R7, UR4, R18 ;  /* 0x0000000407127c24 */ /* 0x000fe2000f8e0212 */
[----:B------:R-:W-:Y:S01]  /*76b0*/  ULDC UR4, c[0x0][0x600] ;  /* 0x0001800000047ab9 */ /* 0x000fe20000000800 */
[----:B------:R-:W-:Y:S02]  /*76c0*/  IMAD R13, R20, UR5, R13 ;  /* 0x00000005140d7c24 */ /* 0x000fe4000f8e020d */
[----:B------:R-:W-:-:S05]  /*76d0*/  IMAD R22, R18, UR4, R5 ;  /* 0x0000000412167c24 */ /* 0x000fca000f8e0205 */
[----:B------:R-:W-:Y:S02]  /*76e0*/  SEL R18, R22, R13, !P1 ;  /* 0x0000000d16127207 */ /* 0x000fe40004800000 */
[----:B------:R-:W-:-:S07]  /*76f0*/  SEL R22, R13, R22, !P1 ;  /* 0x000000160d167207 */ /* 0x000fce0004800000 */
.L_x_177:
[----:B------:R-:W-:Y:S05]  /*7700*/  BSYNC B1 ;  /* 0x0000000000017941 */ /* 0x000fea0003800000 */
.L_x_176:
[----:B------:R-:W-:-:S13]  /*7710*/  LOP3.LUT P1, RZ, R4, 0xff, RZ, 0xc0, !PT ;  /* 0x000000ff04ff7812 */ /* 0x000fda000782c0ff */
[----:B------:R-:W-:Y:S05]  /*7720*/  @P1 BRA `(.L_x_180) ;  /* 0xfffffff4002c1947 */ /* 0x000fea000383ffff */
[----:B------:R-:W-:Y:S05]  /*7730*/  BSYNC B0 ;  /* 0x0000000000007941 */ /* 0x000fea0003800000 */
.L_x_168:
[----:B------:R-:W-:-:S03]  /*7740*/  UMOV UR4, 0xffffffff ;  /* 0xffffffff00047882 */ /* 0x000fc60000000000 */
[----:B------:R-:W-:Y:S05]  /*7750*/  BRA.DIV UR4, `(.L_x_181) ;  /* 0x0000000604fc7947 */ /* 0x000fea000b800000 */
[----:B------:R-:W-:-:S13]  /*7760*/  ELECT P6, URZ, PT ;  /* 0x00000000003f782f */ /* 0x000fda00038c0000 */
.L_x_202:
[----:B------:R-:W-:Y:S04]  /*7770*/  BSSY B0, `(.L_x_182) ;  /* 0x0000058000007945 */ /* 0x000fe80003800000 */
[----:B------:R-:W-:Y:S05]  /*7780*/  @!P6 BRA `(.L_x_183) ;  /* 0x000000040058e947 */ /* 0x000fea0003800000 */
[----:B------:R-:W-:-:S04]  /*7790*/  LOP3.LUT R23, R23, 0x2, RZ, 0xfc, !PT ;  /* 0x0000000217177812 */ /* 0x000fc800078efcff */
[----:B------:R-:W-:-:S13]  /*77a0*/  ISETP.NE.AND P0, PT, R23, 0x3, PT ;  /* 0x000000031700780c */ /* 0x000fda0003f05270 */
[----:B------:R-:W-:Y:S05]  /*77b0*/  @!P0 BRA `(.L_x_184) ;  /* 0x0000000000048947 */ /* 0x000fea0003800000 */
[----:B------:R-:W-:Y:S01]  /*77c0*/  BPT.TRAP 0x1 ;  /* 0x000000040000795c */ /* 0x000fe20000300000 */
.L_x_184:
[----:B------:R-:W0:Y:S01]  /*77d0*/  S2R R5, SR_CgaCtaId ;  /* 0x0000000000057919 */ /* 0x000e220000008800 */
[----:B------:R-:W-:Y:S02]  /*77e0*/  MOV R0, 0x400 ;  /* 0x0000040000007802 */ /* 0x000fe40000000f00 */
[----:B------:R-:W-:Y:S02]  /*77f0*/  SHF.L.U32 R2, R3, 0x1f, RZ ;  /* 0x0000001f03027819 */ /* 0x000fe400000006ff */
[----:B0-----:R-:W-:-:S05]  /*7800*/  LEA R5, R5, R0, 0x18 ;  /* 0x0000000005057211 */ /* 0x001fca00078ec0ff */
[----:B------:R-:W-:-:S04]  /*7810*/  VIADD R5, R5, 0x48 ;  /* 0x0000004805057836 */ /* 0x000fc80000000000 */
[C---:B------:R-:W-:Y:S02]  /*7820*/  IMAD R7, R8.reuse, 0x8, R5 ;  /* 0x0000000808077824 */ /* 0x040fe400078e0205 */
[----:B------:R-:W-:Y:S02]  /*7830*/  VIADD R8, R8, 0x1 ;  /* 0x0000000108087836 */ /* 0x000fe40000000000 */
[----:B------:R-:W0:Y:S03]  /*7840*/  SYNCS.PHASECHK.TRANS64.TRYWAIT P0, [R7+URZ], R2 ;  /* 0x00000002070075a7 */ /* 0x000e26000800017f */
[----:B------:R-:W-:-:S04]  /*7850*/  ISETP.NE.AND P1, PT, R8, 0x9, PT ;  /* 0x000000090800780c */ /* 0x000fc80003f25270 */
[----:B------:R-:W-:Y:S02]  /*7860*/  SEL R0, RZ, 0x1, P1 ;  /* 0x00000001ff007807 */ /* 0x000fe40000800000 */
[----:B------:R-:W-:Y:S02]  /*7870*/  SEL R8, R8, RZ, P1 ;  /* 0x000000ff08087207 */ /* 0x000fe40000800000 */
[----:B------:R-:W-:-:S03]  /*7880*/  LOP3.LUT R9, R3, R0, RZ, 0x3c, !PT ;  /* 0x0000000003097212 */ /* 0x000fc600078e3cff */
[----:B------:R-:W-:Y:S01]  /*7890*/  IMAD R6, R8, 0x8, R5 ;  /* 0x0000000808067824 */ /* 0x000fe200078e0205 */
[----:B------:R-:W-:Y:S01]  /*78a0*/  SHF.L.U32 R3, R9, 0x1f, RZ ;  /* 0x0000001f09037819 */ /* 0x000fe200000006ff */
[----:B0-----:R-:W-:Y:S06]  /*78b0*/  @!P0 BRA `(.L_x_185) ;  /* 0x0000000400c48947 */ /* 0x001fec0003800000 */
.L_x_203:
[----:B------:R-:W1:Y:S01]  /*78c0*/  SYNCS.PHASECHK.TRANS64.TRYWAIT P0, [R6+URZ], R3 ;  /* 0x00000003060075a7 */ /* 0x000e62000800017f */
[----:B------:R-:W-:-:S05]  /*78d0*/  VIADD R0, R8, 0x1 ;  /* 0x0000000108007836 */ /* 0x000fca0000000000 */
[----:B------:R-:W-:-:S04]  /*78e0*/  ISETP.NE.AND P1, PT, R0, 0x9, PT ;  /* 0x000000090000780c */ /* 0x000fc80003f25270 */
[----:B0-----:R-:W-:Y:S02]  /*78f0*/  SEL R2, RZ, 0x1, P1 ;  /* 0x00000001ff027807 */ /* 0x001fe40000800000 */
[----:B------:R-:W-:Y:S02]  /*7900*/  SEL R0, R0, RZ, P1 ;  /* 0x000000ff00007207 */ /* 0x000fe40000800000 */
[----:B------:R-:W-:-:S03]  /*7910*/  LOP3.LUT R9, R9, R2, RZ, 0x3c, !PT ;  /* 0x0000000209097212 */ /* 0x000fc600078e3cff */
[----:B------:R-:W-:Y:S01]  /*7920*/  IMAD R7, R0, 0x8, R5 ;  /* 0x0000000800077824 */ /* 0x000fe200078e0205 */
[----:B------:R-:W-:Y:S01]  /*7930*/  SHF.L.U32 R4, R9, 0x1f, RZ ;  /* 0x0000001f09047819 */ /* 0x000fe200000006ff */
[----:B-1----:R-:W-:Y:S06]  /*7940*/  @!P0 BRA `(.L_x_186) ;  /* 0x0000000400b48947 */ /* 0x002fec0003800000 */
.L_x_204:
[----:B------:R-:W1:Y:S01]  /*7950*/  SYNCS.PHASECHK.TRANS64.TRYWAIT P0, [R7+URZ], R4 ;  /* 0x00000004070075a7 */ /* 0x000e62000800017f */
[----:B------:R-:W-:-:S05]  /*7960*/  VIADD R0, R0, 0x1 ;  /* 0x0000000100007836 */ /* 0x000fca0000000000 */
[----:B------:R-:W-:-:S04]  /*7970*/  ISETP.NE.AND P1, PT, R0, 0x9, PT ;  /* 0x000000090000780c */ /* 0x000fc80003f25270 */
[----:B------:R-:W-:Y:S02]  /*7980*/  SEL R2, RZ, 0x1, P1 ;  /* 0x00000001ff027807 */ /* 0x000fe40000800000 */
[----:B------:R-:W-:Y:S02]  /*7990*/  SEL R0, R0, RZ, P1 ;  /* 0x000000ff00007207 */ /* 0x000fe40000800000 */
[----:B------:R-:W-:-:S03]  /*79a0*/  LOP3.LUT R9, R9, R2, RZ, 0x3c, !PT ;  /* 0x0000000209097212 */ /* 0x000fc600078e3cff */
[----:B0-----:R-:W-:Y:S01]  /*79b0*/  IMAD R6, R0, 0x8, R5 ;  /* 0x0000000800067824 */ /* 0x001fe200078e0205 */
[----:B------:R-:W-:Y:S01]  /*79c0*/  SHF.L.U32 R3, R9, 0x1f, RZ ;  /* 0x0000001f09037819 */ /* 0x000fe200000006ff */
[----:B-1----:R-:W-:Y:S06]  /*79d0*/  @!P0 BRA `(.L_x_187) ;  /* 0x0000000400a48947 */ /* 0x002fec0003800000 */
.L_x_205:
        /* <DEDUP_REMOVED lines=9> */
.L_x_206:
        /* <DEDUP_REMOVED lines=9> */
.L_x_207:
        /* <DEDUP_REMOVED lines=9> */
.L_x_208:
        /* <DEDUP_REMOVED lines=9> */
.L_x_209:
[----:B------:R-:W1:Y:S01]  /*7c20*/  SYNCS.PHASECHK.TRANS64.TRYWAIT P0, [R6+URZ], R3 ;  /* 0x00000003060075a7 */ /* 0x000e62000800017f */
[----:B------:R-:W-:-:S05]  /*7c30*/  VIADD R0, R0, 0x1 ;  /* 0x0000000100007836 */ /* 0x000fca0000000000 */
[----:B------:R-:W-:-:S04]  /*7c40*/  ISETP.NE.AND P1, PT, R0, 0x9, PT ;  /* 0x000000090000780c */ /* 0x000fc80003f25270 */
[----:B------:R-:W-:Y:S02]  /*7c50*/  SEL R2, RZ, 0x1, P1 ;  /* 0x00000001ff027807 */ /* 0x000fe40000800000 */
[----:B------:R-:W-:Y:S02]  /*7c60*/  SEL R0, R0, RZ, P1 ;  /* 0x000000ff00007207 */ /* 0x000fe40000800000 */
[----:B------:R-:W-:Y:S01]  /*7c70*/  LOP3.LUT R2, R9, R2, RZ, 0x3c, !PT ;  /* 0x0000000209027212 */ /* 0x000fe200078e3cff */
[----:B-1----:R-:W-:Y:S06]  /*7c80*/  @!P0 BRA `(.L_x_192) ;  /* 0x00000004005c8947 */ /* 0x002fec0003800000 */
.L_x_210:
[----:B------:R-:W-:Y:S01]  /*7c90*/  IMAD R5, R0, 0x8, R5 ;  /* 0x0000000800057824 */ /* 0x000fe200078e0205 */
[----:B------:R-:W-:-:S07]  /*7ca0*/  SHF.L.U32 R0, R2, 0x1f, RZ ;  /* 0x0000001f02007819 */ /* 0x000fce00000006ff */
.L_x_193:
[----:B---3--:R3:W4:Y:S02]  /*7cb0*/  SYNCS.PHASECHK.TRANS64.TRYWAIT P0, [R5+URZ], R0 ;  /* 0x00000000050075a7 */ /* 0x008724000800017f */
[----:B----4-:R-:W-:Y:S05]  /*7cc0*/  @!P0 NANOSLEEP.SYNCS 0x989680 ;  /* 0x009896800000895d */ /* 0x010fea0003900000 */
[----:B------:R-:W4:Y:S02]  /*7cd0*/  @!P0 SYNCS.PHASECHK.TRANS64 P0, [R5+URZ], R0 ;  /* 0x00000000050085a7 */ /* 0x000f24000800007f */
[----:B----4-:R-:W-:Y:S05]  /*7ce0*/  @!P0 BRA `(.L_x_193) ;  /* 0xfffffffc00f08947 */ /* 0x010fea000383ffff */
.L_x_183:
[----:B------:R-:W-:Y:S05]  /*7cf0*/  BSYNC B0 ;  /* 0x0000000000007941 */ /* 0x000fea0003800000 */
.L_x_182:
[----:B------:R-:W-:Y:S05]  /*7d00*/  EXIT ;  /* 0x000000000000794d */ /* 0x000fea0003800000 */
.L_x_20:
[----:B0-----:R-:W-:-:S04]  /*7d10*/  IMAD.U32 R3, RZ, RZ, UR43 ;  /* 0x0000002bff037e24 */ /* 0x001fc8000f8e00ff */
[----:B------:R0:W1:Y:S03]  /*7d20*/  SYNCS.PHASECHK.TRANS64.TRYWAIT P0, [R3+URZ+-0x8], R0 ;  /* 0xfffff800030075a7 */ /* 0x000066000800017f */
[----:B-1----:R-:W-:Y:S05]  /*7d30*/  @!P0 NANOSLEEP.SYNCS 0x989680 ;  /* 0x009896800000895d */ /* 0x002fea0003900000 */
[----:B------:R-:W1:Y:S02]  /*7d40*/  @!P0 SYNCS.PHASECHK.TRANS64 P0, [R3+URZ+-0x8], R0 ;  /* 0xfffff800030085a7 */ /* 0x000e64000800007f */
[----:B-1----:R-:W-:Y:S05]  /*7d50*/  @!P0 BRA `(.L_x_20) ;  /* 0xfffffffc00ec8947 */ /* 0x002fea000383ffff */
[----:B------:R-:W-:Y:S05]  /*7d60*/  BRA `(.L_x_194) ;  /* 0xffffff9800a87947 */ /* 0x000fea000383ffff */
.L_x_25:
[----:B-1----:R1:W2:Y:S02]  /*7d70*/  SYNCS.PHASECHK.TRANS64.TRYWAIT P1, [R3+URZ], R0 ;  /* 0x00000000030075a7 */ /* 0x0022a4000802017f */
[----:B--2---:R-:W-:Y:S05]  /*7d80*/  @!P1 NANOSLEEP.SYNCS 0x989680 ;  /* 0x009896800000995d */ /* 0x004fea0003900000 */
[----:B------:R-:W2:Y:S02]  /*7d90*/  @!P1 SYNCS.PHASECHK.TRANS64 P1, [R3+URZ], R0 ;  /* 0x00000000030095a7 */ /* 0x000ea4000802007f */
[----:B--2---:R-:W-:Y:S05]  /*7da0*/  @!P1 BRA `(.L_x_25) ;  /* 0xfffffffc00f09947 */ /* 0x004fea000383ffff */
[----:B------:R-:W-:Y:S05]  /*7db0*/  BRA `(.L_x_24) ;  /* 0xffffff9c001c7947 */ /* 0x000fea000383ffff */
.L_x_30:
[----:B-1----:R-:W-:-:S04]  /*7dc0*/  IMAD.U32 R5, RZ, RZ, UR4 ;  /* 0x00000004ff057e24 */ /* 0x002fc8000f8e00ff */
[----:B------:R1:W2:Y:S03]  /*7dd0*/  SYNCS.PHASECHK.TRANS64.TRYWAIT P1, [R5+URZ], R4 ;  /* 0x00000004050075a7 */ /* 0x0002a6000802017f */
[----:B--2---:R-:W-:Y:S05]  /*7de0*/  @!P1 NANOSLEEP.SYNCS 0x989680 ;  /* 0x009896800000995d */ /* 0x004fea0003900000 */
[----:B------:R-:W2:Y:S02]  /*7df0*/  @!P1 SYNCS.PHASECHK.TRANS64 P1, [R5+URZ], R4 ;  /* 0x00000004050095a7 */ /* 0x000ea4000802007f */
[----:B--2---:R-:W-:Y:S05]  /*7e00*/  @!P1 BRA `(.L_x_30) ;  /* 0xfffffffc00ec9947 */ /* 0x004fea000383ffff */
[----:B------:R-:W-:Y:S05]  /*7e10*/  BRA `(.L_x_29) ;  /* 0xffffff9c00ec7947 */ /* 0x000fea000383ffff */
.L_x_36:
[----:B0-----:R-:W-:-:S04]  /*7e20*/  IMAD.U32 R3, RZ, RZ, UR43 ;  /* 0x0000002bff037e24 */ /* 0x001fc8000f8e00ff */
[----:B------:R0:W1:Y:S03]  /*7e30*/  SYNCS.PHASECHK.TRANS64.TRYWAIT P0, [R3+URZ+0x8], R0 ;  /* 0x00000800030075a7 */ /* 0x000066000800017f */
[----:B-1----:R-:W-:Y:S05]  /*7e40*/  @!P0 NANOSLEEP.SYNCS 0x989680 ;  /* 0x009896800000895d */ /* 0x002fea0003900000 */
[----:B------:R-:W1:Y:S02]  /*7e50*/  @!P0 SYNCS.PHASECHK.TRANS64 P0, [R3+URZ+0x8], R0 ;  /* 0x00000800030085a7 */ /* 0x000e64000800007f */
[----:B-1----:R-:W-:Y:S05]  /*7e60*/  @!P0 BRA `(.L_x_36) ;  /* 0xfffffffc00ec8947 */ /* 0x002fea000383ffff */
[----:B------:R-:W-:Y:S05]  /*7e70*/  BRA `(.L_x_195) ;  /* 0xffffffa4002c7947 */ /* 0x000fea000383ffff */
.L_x_169:
[----:B------:R-:W-:Y:S01]  /*7e80*/  BSSY B1, `(.L_x_196) ;  /* 0x0000006000017945 */ /* 0x000fe20003800000 */
[----:B------:R-:W-:-:S07]  /*7e90*/  IMAD.MOV.U32 R15, RZ, RZ, -0x1 ;  /* 0xffffffffff0f7424 */ /* 0x000fce00078e00ff */
[----:B--2--5:R-:W-:Y:S05]  /*7ea0*/  WARPSYNC.COLLECTIVE R15, `(.L_x_197) ;  /* 0x000000000f0c7348 */ /* 0x024fea0003c00000 */
[----:B------:R-:W-:Y:S02]  /*7eb0*/  ELECT P6, UR62, PT ;  /* 0x00000000003e782f */ /* 0x000fe400038c0000 */
[----:B------:R-:W-:Y:S01]  /*7ec0*/  MOV R14, UR62 ;  /* 0x0000003e000e7c02 */ /* 0x000fe20008000f00 */
[----:B--2--5:R-:W-:Y:S10]  /*7ed0*/  ENDCOLLECTIVE ;  /* 0x000000000000791b */ /* 0x024ff40003800000 */
.L_x_197:
[----:B------:R-:W-:Y:S05]  /*7ee0*/  BSYNC B1 ;  /* 0x0000000000017941 */ /* 0x000fea0003800000 */
.L_x_196:
[----:B------:R-:W-:Y:S05]  /*7ef0*/  BRA `(.L_x_198) ;  /* 0xffffffec00447947 */ /* 0x000fea000383ffff */
.L_x_172:
[----:B0-----:R0:W1:Y:S02]  /*7f00*/  SYNCS.PHASECHK.TRANS64.TRYWAIT P1, [R14+URZ+0x48], R5 ;  /* 0x000048050e0075a7 */ /* 0x001064000802017f */
[----:B-1----:R-:W-:Y:S05]  /*7f10*/  @!P1 NANOSLEEP.SYNCS 0x989680 ;  /* 0x009896800000995d */ /* 0x002fea0003900000 */
[----:B------:R-:W1:Y:S02]  /*7f20*/  @!P1 SYNCS.PHASECHK.TRANS64 P1, [R14+URZ+0x48], R5 ;  /* 0x000048050e0095a7 */ /* 0x000e64000802007f */
[----:B-1----:R-:W-:Y:S05]  /*7f30*/  @!P1 BRA `(.L_x_172) ;  /* 0xfffffffc00f09947 */ /* 0x002fea000383ffff */
[----:B------:R-:W-:Y:S05]  /*7f40*/  BRA `(.L_x_199) ;  /* 0xffffffec00807947 */ /* 0x000fea000383ffff */
.L_x_181:
[----:B------:R-:W-:Y:S01]  /*7f50*/  BSSY B0, `(.L_x_200) ;  /* 0x0000006000007945 */ /* 0x000fe20003800000 */
[----:B------:R-:W-:-:S07]  /*7f60*/  IMAD.MOV.U32 R15, RZ, RZ, -0x1 ;  /* 0xffffffffff0f7424 */ /* 0x000fce00078e00ff */
[----:B--2--5:R-:W-:Y:S05]  /*7f70*/  WARPSYNC.COLLECTIVE R15, `(.L_x_201) ;  /* 0x000000000f0c7348 */ /* 0x024fea0003c00000 */
[----:B------:R-:W-:Y:S02]  /*7f80*/  ELECT P6, UR62, PT ;  /* 0x00000000003e782f */ /* 0x000fe400038c0000 */
[----:B------:R-:W-:Y:S01]  /*7f90*/  MOV R14, UR62 ;  /* 0x0000003e000e7c02 */ /* 0x000fe20008000f00 */
[----:B--2--5:R-:W-:Y:S10]  /*7fa0*/  ENDCOLLECTIVE ;  /* 0x000000000000791b */ /* 0x024ff40003800000 */
.L_x_201:
[----:B------:R-:W-:Y:S05]  /*7fb0*/  BSYNC B0 ;  /* 0x0000000000007941 */ /* 0x000fea0003800000 */
.L_x_200:
[----:B------:R-:W-:Y:S05]  /*7fc0*/  BRA `(.L_x_202) ;  /* 0xfffffff400e87947 */ /* 0x000fea000383ffff */
.L_x_185:
[----:B0-----:R0:W1:Y:S02]  /*7fd0*/  SYNCS.PHASECHK.TRANS64.TRYWAIT P0, [R7+URZ], R2 ;  /* 0x00000002070075a7 */ /* 0x001064000800017f */
[----:B-1----:R-:W-:Y:S05]  /*7fe0*/  @!P0 NANOSLEEP.SYNCS 0x989680 ;  /* 0x009896800000895d */ /* 0x002fea0003900000 */
[----:B------:R-:W1:Y:S02]  /*7ff0*/  @!P0 SYNCS.PHASECHK.TRANS64 P0, [R7+URZ], R2 ;  /* 0x00000002070085a7 */ /* 0x000e64000800007f */
[----:B-1----:R-:W-:Y:S05]  /*8000*/  @!P0 BRA `(.L_x_185) ;  /* 0xfffffffc00f08947 */ /* 0x002fea000383ffff */
[----:B------:R-:W-:Y:S05]  /*8010*/  BRA `(.L_x_203) ;  /* 0xfffffff800287947 */ /* 0x000fea000383ffff */
.L_x_186:
[----:B0-----:R0:W1:Y:S02]  /*8020*/  SYNCS.PHASECHK.TRANS64.TRYWAIT P0, [R6+URZ], R3 ;  /* 0x00000003060075a7 */ /* 0x001064000800017f */
[----:B-1----:R-:W-:Y:S05]  /*8030*/  @!P0 NANOSLEEP.SYNCS 0x989680 ;  /* 0x009896800000895d */ /* 0x002fea0003900000 */
[----:B------:R-:W1:Y:S02]  /*8040*/  @!P0 SYNCS.PHASECHK.TRANS64 P0, [R6+URZ], R3 ;  /* 0x00000003060085a7 */ /* 0x000e64000800007f */
[----:B-1----:R-:W-:Y:S05]  /*8050*/  @!P0 BRA `(.L_x_186) ;  /* 0xfffffffc00f08947 */ /* 0x002fea000383ffff */
[----:B------:R-:W-:Y:S05]  /*8060*/  BRA `(.L_x_204) ;  /* 0xfffffff800387947 */ /* 0x000fea000383ffff */
.L_x_187:
[----:B0-----:R0:W1:Y:S02]  /*8070*/  SYNCS.PHASECHK.TRANS64.TRYWAIT P0, [R7+URZ], R4 ;  /* 0x00000004070075a7 */ /* 0x001064000800017f */
[----:B-1----:R-:W-:Y:S05]  /*8080*/  @!P0 NANOSLEEP.SYNCS 0x989680 ;  /* 0x009896800000895d */ /* 0x002fea0003900000 */
[----:B------:R-:W1:Y:S02]  /*8090*/  @!P0 SYNCS.PHASECHK.TRANS64 P0, [R7+URZ], R4 ;  /* 0x00000004070085a7 */ /* 0x000e64000800007f */
[----:B-1----:R-:W-:Y:S05]  /*80a0*/  @!P0 BRA `(.L_x_187) ;  /* 0xfffffffc00f08947 */ /* 0x002fea000383ffff */
[----:B------:R-:W-:Y:S05]  /*80b0*/  BRA `(.L_x_205) ;  /* 0xfffffff800487947 */ /* 0x000fea000383ffff */
.L_x_188:
[----:B0-----:R0:W1:Y:S02]  /*80c0*/  SYNCS.PHASECHK.TRANS64.TRYWAIT P0, [R6+URZ], R3 ;  /* 0x00000003060075a7 */ /* 0x001064000800017f */
[----:B-1----:R-:W-:Y:S05]  /*80d0*/  @!P0 NANOSLEEP.SYNCS 0x989680 ;  /* 0x009896800000895d */ /* 0x002fea0003900000 */
[----:B------:R-:W1:Y:S02]  /*80e0*/  @!P0 SYNCS.PHASECHK.TRANS64 P0, [R6+URZ], R3 ;  /* 0x00000003060085a7 */ /* 0x000e64000800007f */
[----:B-1----:R-:W-:Y:S05]  /*80f0*/  @!P0 BRA `(.L_x_188) ;  /* 0xfffffffc00f08947 */ /* 0x002fea000383ffff */
[----:B------:R-:W-:Y:S05]  /*8100*/  BRA `(.L_x_206) ;  /* 0xfffffff800587947 */ /* 0x000fea000383ffff */
.L_x_189:
[----:B0-----:R0:W1:Y:S02]  /*8110*/  SYNCS.PHASECHK.TRANS64.TRYWAIT P0, [R7+URZ], R4 ;  /* 0x00000004070075a7 */ /* 0x001064000800017f */
[----:B-1----:R-:W-:Y:S05]  /*8120*/  @!P0 NANOSLEEP.SYNCS 0x989680 ;  /* 0x009896800000895d */ /* 0x002fea0003900000 */
[----:B------:R-:W1:Y:S02]  /*8130*/  @!P0 SYNCS.PHASECHK.TRANS64 P0, [R7+URZ], R4 ;  /* 0x00000004070085a7 */ /* 0x000e64000800007f */
[----:B-1----:R-:W-:Y:S05]  /*8140*/  @!P0 BRA `(.L_x_189) ;  /* 0xfffffffc00f08947 */ /* 0x002fea000383ffff */
[----:B------:R-:W-:Y:S05]  /*8150*/  BRA `(.L_x_207) ;  /* 0xfffffff800687947 */ /* 0x000fea000383ffff */
.L_x_190:
[----:B0-----:R0:W1:Y:S02]  /*8160*/  SYNCS.PHASECHK.TRANS64.TRYWAIT P0, [R6+URZ], R3 ;  /* 0x00000003060075a7 */ /* 0x001064000800017f */
[----:B-1----:R-:W-:Y:S05]  /*8170*/  @!P0 NANOSLEEP.SYNCS 0x989680 ;  /* 0x009896800000895d */ /* 0x002fea0003900000 */
[----:B------:R-:W1:Y:S02]  /*8180*/  @!P0 SYNCS.PHASECHK.TRANS64 P0, [R6+URZ], R3 ;  /* 0x00000003060085a7 */ /* 0x000e64000800007f */
[----:B-1----:R-:W-:Y:S05]  /*8190*/  @!P0 BRA `(.L_x_190) ;  /* 0xfffffffc00f08947 */ /* 0x002fea000383ffff */
[----:B------:R-:W-:Y:S05]  /*81a0*/  BRA `(.L_x_208) ;  /* 0xfffffff800787947 */ /* 0x000fea000383ffff */
.L_x_191:
[----:B0-----:R0:W1:Y:S02]  /*81b0*/  SYNCS.PHASECHK.TRANS64.TRYWAIT P0, [R7+URZ], R4 ;  /* 0x00000004070075a7 */ /* 0x001064000800017f */
[----:B-1----:R-:W-:Y:S05]  /*81c0*/  @!P0 NANOSLEEP.SYNCS 0x989680 ;  /* 0x009896800000895d */ /* 0x002fea0003900000 */
[----:B------:R-:W1:Y:S02]  /*81d0*/  @!P0 SYNCS.PHASECHK.TRANS64 P0, [R7+URZ], R4 ;  /* 0x00000004070085a7 */ /* 0x000e64000800007f */
[----:B-1----:R-:W-:Y:S05]  /*81e0*/  @!P0 BRA `(.L_x_191) ;  /* 0xfffffffc00f08947 */ /* 0x002fea000383ffff */
[----:B------:R-:W-:Y:S05]  /*81f0*/  BRA `(.L_x_209) ;  /* 0xfffffff800887947 */ /* 0x000fea000383ffff */
.L_x_192:
[----:B-1----:R1:W3:Y:S02]  /*8200*/  SYNCS.PHASECHK.TRANS64.TRYWAIT P0, [R6+URZ], R3 ;  /* 0x00000003060075a7 */ /* 0x0022e4000800017f */
[----:B---3--:R-:W-:Y:S05]  /*8210*/  @!P0 NANOSLEEP.SYNCS 0x989680 ;  /* 0x009896800000895d */ /* 0x008fea0003900000 */
[----:B------:R-:W3:Y:S02]  /*8220*/  @!P0 SYNCS.PHASECHK.TRANS64 P0, [R6+URZ], R3 ;  /* 0x00000003060085a7 */ /* 0x000ee4000800007f */
[----:B---3--:R-:W-:Y:S05]  /*8230*/  @!P0 BRA `(.L_x_192) ;  /* 0xfffffffc00f08947 */ /* 0x008fea000383ffff */
[----:B------:R-:W-:Y:S05]  /*8240*/  BRA `(.L_x_210) ;  /* 0xfffffff800907947 */ /* 0x000fea000383ffff */
.L_x_211:
[----:B------:R-:W-:-:S00]  /*8250*/  BRA `(.L_x_211) ;  /* 0xfffffffc00fc7947 */ /* 0x000fc0000383ffff */
[----:B------:R-:W-:-:S00]  /*8260*/  NOP ;  /* 0x0000000000007918 */ /* 0x000fc00000000000 */
        /* <DEDUP_REMOVED lines=9> */
.L_x_212:


//--------------------- .nv.global.init           --------------------------
	.section	.nv.global.init,"aw",@progbits
.nv.global.init:
	.type		$str$22,@object
	.size		$str$22,($str$23 - $str$22)
$str$22:
        /*0000*/ 	.byte	0x6b, 0x5f, 0x74, 0x69, 0x6c, 0x65, 0x5f, 0x63, 0x6f, 0x75, 0x6e, 0x74, 0x20, 0x3e, 0x3d, 0x20
        /*0010*/ 	.byte	0x31, 0x00
	.type		$str$23,@object
	.size		$str$23,(__unnamed_1 - $str$23)
$str$23:
        /*0012*/ 	.byte	0x2f, 0x74, 0x6d, 0x70, 0x2f, 0x63, 0x75, 0x74, 0x6c, 0x61, 0x73, 0x73, 0x5f, 0x73, 0x77, 0x65
        /*0022*/ 	.byte	0x65, 0x70, 0x5f, 0x73, 0x72, 0x63, 0x2f, 0x69, 0x6e, 0x63, 0x6c, 0x75, 0x64, 0x65, 0x2f, 0x63
        /*0032*/ 	.byte	0x75, 0x74, 0x6c, 0x61, 0x73, 0x73, 0x2f, 0x67, 0x65, 0x6d, 0x6d, 0x2f, 0x63, 0x6f, 0x6c, 0x6c
        /*0042*/ 	.byte	0x65, 0x63, 0x74, 0x69, 0x76, 0x65, 0x2f, 0x73, 0x6d, 0x39, 0x30, 0x5f, 0x6d, 0x6d, 0x61, 0x5f
        /*0052*/ 	.byte	0x74, 0x6d, 0x61, 0x5f, 0x67, 0x6d, 0x6d, 0x61, 0x5f, 0x73, 0x73, 0x5f, 0x77, 0x61, 0x72, 0x70
        /*0062*/ 	.byte	0x73, 0x70, 0x65, 0x63, 0x69, 0x61, 0x6c, 0x69, 0x7a, 0x65, 0x64, 0x2e, 0x68, 0x70, 0x70, 0x00
	.type		__unnamed_1,@object
	.size		__unnamed_1,(.L_0 - __unnamed_1)
__unnamed_1:
        /*0072*/ 	.byte	0x76, 0x6f, 0x69, 0x64, 0x20, 0x63, 0x75, 0x74, 0x6c, 0x61, 0x73, 0x73, 0x3a, 0x3a, 0x67, 0x65
        /* <DEDUP_REMOVED lines=180> */
        /*0bc2*/ 	.byte	0x00
.L_0:


//--------------------- .nv.shared._ZN7cutlass13device_kernelINS_4gemm6kernel13GemmUniversalIN4cute5tupleIJiiiiEEENS1_10collective13CollectiveMmaINS1_34MainloopSm90TmaGmmaWarpSpecializedILi9ENS5_IJNS4_1CILi1EEENSA_ILi4EEESB_EEENS1_32KernelTmaWarpSpecializedPingpongEEENS5_IJNSA_ILi64EEENSA_ILi128EEESG_EEENS_6half_tENS5_IJlSB_lEEESJ_SK_NS4_8TiledMMAINS4_8MMA_AtomIJNS4_4SM904GMMA26MMA_64x128x16_F32F16F16_SSILNSO_5MajorE0ELSQ_0ELNSO_7ScaleInE1ELSR_1EEEEEENS4_6LayoutINS5_IJSB_SB_SB_EEENS5_IJNSA_ILi0EEESW_SW_EEEEENS5_IJNS4_10UnderscoreESZ_SZ_EEEEENS4_23SM90_TMA_LOAD_MULTICASTENS4_14ComposedLayoutINS4_7SwizzleILi3ELi4ELi3EEENS4_18smem_ptr_flag_bitsILi16EEENSU_INS5_IJNSA_ILi8EEESG_EEENS5_IJSG_SB_EEEEEEEvNS4_8identityENS4_13SM90_TMA_LOADES1C_vS1D_EENS_8epilogue10collective6detail29Sm90TmaWarpSpecializedAdapterINS1H_15DefaultEpilogueISJ_SK_SK_NS1G_6thread17LinearCombinationISJ_Li1EffLNS1L_9ScaleType4KindE0ELNS_15FloatRoundStyleE2ESJ_EENS1_15EpilogueDefaultEEEEEvvEEEEvNT_6ParamsE --------------------------
	.section	.nv.shared._ZN7cutlass13device_kernelINS_4gemm6kernel13GemmUniversalIN4cute5tupleIJiiiiEEENS1_10collective13CollectiveMmaINS1_34MainloopSm90TmaGmmaWarpSpecializedILi9ENS5_IJNS4_1CILi1EEENSA_ILi4EEESB_EEENS1_32KernelTmaWarpSpecializedPingpongEEENS5_IJNSA_ILi64EEENSA_ILi128EEESG_EEENS_6half_tENS5_IJlSB_lEEESJ_SK_NS4_8TiledMMAINS4_8MMA_AtomIJNS4_4SM904GMMA26MMA_64x128x16_F32F16F16_SSILNSO_5MajorE0ELSQ_0ELNSO_7ScaleInE1ELSR_1EEEEEENS4_6LayoutINS5_IJSB_SB_SB_EEENS5_IJNSA_ILi0EEESW_SW_EEEEENS5_IJNS4_10UnderscoreESZ_SZ_EEEEENS4_23SM90_TMA_LOAD_MULTICASTENS4_14ComposedLayoutINS4_7SwizzleILi3ELi4ELi3EEENS4_18smem_ptr_flag_bitsILi16EEENSU_INS5_IJNSA_ILi8EEESG_EEENS5_IJSG_SB_EEEEEEEvNS4_8identityENS4_13SM90_TMA_LOADES1C_vS1D_EENS_8epilogue10collective6detail29Sm90TmaWarpSpecializedAdapterINS1H_15DefaultEpilogueISJ_SK_SK_NS1G_6thread17LinearCombinationISJ_Li1EffLNS1L_9ScaleType4KindE0ELNS_15FloatRoundStyleE2ESJ_EENS1_15EpilogueDefaultEEEEEvvEEEEvNT_6ParamsE,"aw",@nobits
	.sectionflags	@""
	.align	16
	.zero		1024


//--------------------- .nv.shared.reserved.0     --------------------------
	.section	.nv.shared.reserved.0,"aw",@nobits
	.weak		__nv_reservedSMEM_offset_0_alias
	.size		__nv_reservedSMEM_offset_0_alias, 0, 0
	.other		__nv_reservedSMEM_offset_0_alias,@"STO_CUDA_RESERVED_SHARED STV_DEFAULT"
__nv_reservedSMEM_offset_0_alias:
	.zero		0


//--------------------- .nv.global                --------------------------
	.section	.nv.global,"aw",@nobits
.nv.global:
	.type		_ZN40_INTERNAL_f64e4859_4_k_cu_9a913958_165614cute1_E,@object
	.size		_ZN40_INTERNAL_f64e4859_4_k_cu_9a913958_165614cute1_E,(_ZN40_INTERNAL_f64e4859_4_k_cu_9a913958_165614cuda3std3__45__cpo6cbeginE - _ZN40_INTERNAL_f64e4859_4_k_cu_9a913958_165614cute1_E)
_ZN40_INTERNAL_f64e4859_4_k_cu_9a913958_165614cute1_E:
	.zero		1
	.type		_ZN40_INTERNAL_f64e4859_4_k_cu_9a913958_165614cuda3std3__45__cpo6cbeginE,@object
	.size		_ZN40_INTERNAL_f64e4859_4_k_cu_9a913958_165614cuda3std3__45__cpo6cbeginE,(_ZN40_INTERNAL_f64e4859_4_k_cu_9a913958_165614cuda3std3__48in_placeE - _ZN40_INTERNAL_f64e4859_4_k_cu_9a913958_165614cuda3std3__45__cpo6cbeginE)
_ZN40_INTERNAL_f64e4859_4_k_cu_9a913958_165614cuda3std3__45__cpo6cbeginE:
	.zero		1
	.type		_ZN40_INTERNAL_f64e4859_4_k_cu_9a913958_165614cuda3std3__48in_placeE,@object
	.size		_ZN40_INTERNAL_f64e4859_4_k_cu_9a913958_165614cuda3std3__48in_placeE,(_ZN40_INTERNAL_f64e4859_4_k_cu_9a913958_165614cuda3std6ranges3__45__cpo9iter_moveE - _ZN40_INTERNAL_f64e4859_4_k_cu_9a913958_165614cuda3std3__48in_placeE)
_ZN40_INTERNAL_f64e4859_4_k_cu_9a913958_165614cuda3std3__48in_placeE:
	.zero		1
	.type		_ZN40_INTERNAL_f64e4859_4_k_cu_9a913958_165614cuda3std6ranges3__45__cpo9iter_moveE,@object
	.size		_ZN40_INTERNAL_f64e4859_4_k_cu_9a913958_165614cuda3std6ranges3__45__cpo9iter_moveE,(_ZN40_INTERNAL_f64e4859_4_k_cu_9a913958_165614cuda3std3__45__cpo5beginE - _ZN40_INTERNAL_f64e4859_4_k_cu_9a913958_165614cuda3std6ranges3__45__cpo9iter_moveE)
_ZN40_INTERNAL_f64e4859_4_k_cu_9a913958_165614cuda3std6ranges3__45__cpo9iter_moveE:
	.zero		1
	.type		_ZN40_INTERNAL_f64e4859_4_k_cu_9a913958_165614cuda3std3__45__cpo5beginE,@object
	.size		_ZN40_INTERNAL_f64e4859_4_k_cu_9a913958_165614cuda3std3__45__cpo5beginE,(_ZN40_INTERNAL_f64e4859_4_k_cu_9a913958_165614cuda3std3__442_GLOBAL__N__f64e4859_4_k_cu_9a913958_165616ignoreE - _ZN40_INTERNAL_f64e4859_4_k_cu_9a913958_165614cuda3std3__45__cpo5beginE)
_ZN40_INTERNAL_f64e4859_4_k_cu_9a913958_165614cuda3std3__45__cpo5beginE:
	.zero		1
	.type		_ZN40_INTERNAL_f64e4859_4_k_cu_9a913958_165614cuda3std3__442_GLOBAL__N__f64e4859_4_k_cu_9a913958_165616ignoreE,@object
	.size		_ZN40_INTERNAL_f64e4859_4_k_cu_9a913958_165614cuda3std3__442_GLOBAL__N__f64e4859_4_k_cu_9a913958_165616ignoreE,(_ZN40_INTERNAL_f64e4859_4_k_cu_9a913958_165614cute7productE - _ZN40_INTERNAL_f64e4859_4_k_cu_9a913958_165614cuda3std3__442_GLOBAL__N__f64e4859_4_k_cu_9a913958_165616ignoreE)
_ZN40_INTERNAL_f64e4859_4_k_cu_9a913958_165614cuda3std3__442_GLOBAL__N__f64e4859_4_k_cu_9a913958_165616ignoreE:
	.zero		1
	.type		_ZN40_INTERNAL_f64e4859_4_k_cu_9a913958_165614cute7productE,@object
	.size		_ZN40_INTERNAL_f64e4859_4_k_cu_9a913958_165614cute7productE,(_ZN40_INTERNAL_f64e4859_4_k_cu_9a913958_165614cuda3std3__45__cpo3endE - _ZN40_INTERNAL_f64e4859_4_k_cu_9a913958_165614cute7productE)
_ZN40_INTERNAL_f64e4859_4_k_cu_9a913958_165614cute7productE:
	.zero		1
	.type		_ZN40_INTERNAL_f64e4859_4_k_cu_9a913958_165614cuda3std3__45__cpo3endE,@object
	.size		_ZN40_INTERNAL_f64e4859_4_k_cu_9a913958_165614cuda3std3__45__cpo3endE,(_ZN40_INTERNAL_f64e4859_4_k_cu_9a913958_165614cuda3std3__419piecewise_constructE - _ZN40_INTERNAL_f64e4859_4_k_cu_9a913958_165614cuda3std3__45__cpo3endE)
_ZN40_INTERNAL_f64e4859_4_k_cu_9a913958_165614cuda3std3__45__cpo3endE:
	.zero		1
	.type		_ZN40_INTERNAL_f64e4859_4_k_cu_9a913958_165614cuda3std3__419piecewise_constructE,@object
	.size		_ZN40_INTERNAL_f64e4859_4_k_cu_9a913958_165614cuda3std3__419piecewise_constructE,(_ZN40_INTERNAL_f64e4859_4_k_cu_9a913958_165614cuda3std3__45__cpo4cendE - _ZN40_INTERNAL_f64e4859_4_k_cu_9a913958_165614cuda3std3__419piecewise_constructE)
_ZN40_INTERNAL_f64e4859_4_k_cu_9a913958_165614cuda3std3__419piecewise_constructE:
	.zero		1
	.type		_ZN40_INTERNAL_f64e4859_4_k_cu_9a913958_165614cuda3std3__45__cpo4cendE,@object
	.size		_ZN40_INTERNAL_f64e4859_4_k_cu_9a913958_165614cuda3std3__45__cpo4cendE,(_ZN40_INTERNAL_f64e4859_4_k_cu_9a913958_165614cuda3std6ranges3__45__cpo4swapE - _ZN40_INTERNAL_f64e4859_4_k_cu_9a913958_165614cuda3std3__45__cpo4cendE)
_ZN40_INTERNAL_f64e4859_4_k_cu_9a913958_165614cuda3std3__45__cpo4cendE:
	.zero		1
	.type		_ZN40_INTERNAL_f64e4859_4_k_cu_9a913958_165614cuda3std6ranges3__45__cpo4swapE,@object
	.size		_ZN40_INTERNAL_f64e4859_4_k_cu_9a913958_165614cuda3std6ranges3__45__cpo4swapE,(.L_8 - _ZN40_INTERNAL_f64e4859_4_k_cu_9a913958_165614cuda3std6ranges3__45__cpo4swapE)
_ZN40_INTERNAL_f64e4859_4_k_cu_9a913958_165614cuda3std6ranges3__45__cpo4swapE:
	.zero		1
.L_8:


//--------------------- .nv.constant0._ZN7cutlass13device_kernelINS_4gemm6kernel13GemmUniversalIN4cute5tupleIJiiiiEEENS1_10collective13CollectiveMmaINS1_34MainloopSm90TmaGmmaWarpSpecializedILi9ENS5_IJNS4_1CILi1EEENSA_ILi4EEESB_EEENS1_32KernelTmaWarpSpecializedPingpongEEENS5_IJNSA_ILi64EEENSA_ILi128EEESG_EEENS_6half_tENS5_IJlSB_lEEESJ_SK_NS4_8TiledMMAINS4_8MMA_AtomIJNS4_4SM904GMMA26MMA_64x128x16_F32F16F16_SSILNSO_5MajorE0ELSQ_0ELNSO_7ScaleInE1ELSR_1EEEEEENS4_6LayoutINS5_IJSB_SB_SB_EEENS5_IJNSA_ILi0EEESW_SW_EEEEENS5_IJNS4_10UnderscoreESZ_SZ_EEEEENS4_23SM90_TMA_LOAD_MULTICASTENS4_14ComposedLayoutINS4_7SwizzleILi3ELi4ELi3EEENS4_18smem_ptr_flag_bitsILi16EEENSU_INS5_IJNSA_ILi8EEESG_EEENS5_IJSG_SB_EEEEEEEvNS4_8identityENS4_13SM90_TMA_LOADES1C_vS1D_EENS_8epilogue10collective6detail29Sm90TmaWarpSpecializedAdapterINS1H_15DefaultEpilogueISJ_SK_SK_NS1G_6thread17LinearCombinationISJ_Li1EffLNS1L_9ScaleType4KindE0ELNS_15FloatRoundStyleE2ESJ_EENS1_15EpilogueDefaultEEEEEvvEEEEvNT_6ParamsE --------------------------
	.section	.nv.constant0._ZN7cutlass13device_kernelINS_4gemm6kernel13GemmUniversalIN4cute5tupleIJiiiiEEENS1_10collective13CollectiveMmaINS1_34MainloopSm90TmaGmmaWarpSpecializedILi9ENS5_IJNS4_1CILi1EEENSA_ILi4EEESB_EEENS1_32KernelTmaWarpSpecializedPingpongEEENS5_IJNSA_ILi64EEENSA_ILi128EEESG_EEENS_6half_tENS5_IJlSB_lEEESJ_SK_NS4_8TiledMMAINS4_8MMA_AtomIJNS4_4SM904GMMA26MMA_64x128x16_F32F16F16_SSILNSO_5MajorE0ELSQ_0ELNSO_7ScaleInE1ELSR_1EEEEEENS4_6LayoutINS5_IJSB_SB_SB_EEENS5_IJNSA_ILi0EEESW_SW_EEEEENS5_IJNS4_10UnderscoreESZ_SZ_EEEEENS4_23SM90_TMA_LOAD_MULTICASTENS4_14ComposedLayoutINS4_7SwizzleILi3ELi4ELi3EEENS4_18smem_ptr_flag_bitsILi16EEENSU_INS5_IJNSA_ILi8EEESG_EEENS5_IJSG_SB_EEEEEEEvNS4_8identityENS4_13SM90_TMA_LOADES1C_vS1D_EENS_8epilogue10collective6detail29Sm90TmaWarpSpecializedAdapterINS1H_15DefaultEpilogueISJ_SK_SK_NS1G_6thread17LinearCombinationISJ_Li1EffLNS1L_9ScaleType4KindE0ELNS_15FloatRoundStyleE2ESJ_EENS1_15EpilogueDefaultEEEEEvvEEEEvNT_6ParamsE,"a",@progbits
	.sectionflags	@""
	.align	4
.nv.constant0._ZN7cutlass13device_kernelINS_4gemm6kernel13GemmUniversalIN4cute5tupleIJiiiiEEENS1_10collective13CollectiveMmaINS1_34MainloopSm90TmaGmmaWarpSpecializedILi9ENS5_IJNS4_1CILi1EEENSA_ILi4EEESB_EEENS1_32KernelTmaWarpSpecializedPingpongEEENS5_IJNSA_ILi64EEENSA_ILi128EEESG_EEENS_6half_tENS5_IJlSB_lEEESJ_SK_NS4_8TiledMMAINS4_8MMA_AtomIJNS4_4SM904GMMA26MMA_64x128x16_F32F16F16_SSILNSO_5MajorE0ELSQ_0ELNSO_7ScaleInE1ELSR_1EEEEEENS4_6LayoutINS5_IJSB_SB_SB_EEENS5_IJNSA_ILi0EEESW_SW_EEEEENS5_IJNS4_10UnderscoreESZ_SZ_EEEEENS4_23SM90_TMA_LOAD_MULTICASTENS4_14ComposedLayoutINS4_7SwizzleILi3ELi4ELi3EEENS4_18smem_ptr_flag_bitsILi16EEENSU_INS5_IJNSA_ILi8EEESG_EEENS5_IJSG_SB_EEEEEEEvNS4_8identityENS4_13SM90_TMA_LOADES1C_vS1D_EENS_8epilogue10collective6detail29Sm90TmaWarpSpecializedAdapterINS1H_15DefaultEpilogueISJ_SK_SK_NS1G_6thread17LinearCombinationISJ_Li1EffLNS1L_9ScaleType4KindE0ELNS_15FloatRoundStyleE2ESJ_EENS1_15EpilogueDefaultEEEEEvvEEEEvNT_6ParamsE:
	.zero		1664


//--------------------- SYMBOLS --------------------------

	.type		.nv.reservedSmem.offset0,@object
	.size		.nv.reservedSmem.offset0,0x4
	.type		__assertfail,@function
